// auto-generated by cutlass_sweep.gemm — config: {"arch": "sm_100", "cluster_m": 2, "cluster_n": 1, "dtype": "fp16", "dtype_b": "fp16", "layout": "nt", "stages": 0, "tile_k": 256, "tile_m": 64, "tile_n": 128}
#include "cutlass/cutlass.h"
#include "cutlass/gemm/collective/collective_builder.hpp"
#include "cutlass/gemm/device/gemm_universal_adapter.h"
#include "cutlass/gemm/kernel/gemm_universal.hpp"
#include "cutlass/epilogue/collective/collective_builder.hpp"

using ElemA = cutlass::half_t;
using ElemB = cutlass::half_t;
using ElemCD = cutlass::half_t;
using Acc  = float;
using TileShape    = cute::Shape<cute::_64, cute::_128, cute::_256>;
using ClusterShape = cute::Shape<cute::_2, cute::_1, cute::_1>;

using CollectiveEpilogue = typename cutlass::epilogue::collective::CollectiveBuilder<
    cutlass::arch::Sm100, cutlass::arch::OpClassTensorOp,
    TileShape, ClusterShape,
    cutlass::epilogue::collective::EpilogueTileAuto,
    Acc, Acc,
    ElemCD, cutlass::layout::RowMajor, 128 / cutlass::sizeof_bits<ElemCD>::value,
    ElemCD, cutlass::layout::RowMajor, 128 / cutlass::sizeof_bits<ElemCD>::value,
    cutlass::epilogue::collective::EpilogueScheduleAuto
  >::CollectiveOp;

using CollectiveMainloop = typename cutlass::gemm::collective::CollectiveBuilder<
    cutlass::arch::Sm100, cutlass::arch::OpClassTensorOp,
    ElemA, cutlass::layout::RowMajor, 128 / cutlass::sizeof_bits<ElemA>::value,
    ElemB, cutlass::layout::ColumnMajor, 128 / cutlass::sizeof_bits<ElemB>::value,
    Acc,
    TileShape, ClusterShape,
    cutlass::gemm::collective::StageCountAutoCarveout<static_cast<int>(sizeof(typename CollectiveEpilogue::SharedStorage))>,
    cutlass::gemm::collective::KernelScheduleAuto
  >::CollectiveOp;

using GemmKernel = cutlass::gemm::kernel::GemmUniversal<
    cute::Shape<int,int,int,int>,
    CollectiveMainloop,
    CollectiveEpilogue
>;
using Gemm = cutlass::gemm::device::GemmUniversalAdapter<GemmKernel>;

// Force the device kernel symbol into the cubin without needing a host main.
auto* _anchor = &cutlass::device_kernel<GemmKernel>;


// ===== COMPILED SASS (sm_100a) =====

	.target	sm_100a

	.elftype	@"ET_EXEC"


//--------------------- .note.nv.tkinfo           --------------------------
	.section	.note.nv.tkinfo,"",@"SHT_NOTE"
	.sectionflags	@"SHF_NOTE_NV_TKINFO"
	.tkinfo
        /*0018*/ 	.word	0x00000002
        /*0030*/ 	.string	""
        /*0030*/ 	.string	"ptxas"
        /*0030*/ 	.string	"Cuda compilation tools, release 13.0, V13.0.88"
        /*0030*/ 	.string	"Build cuda_13.0.r13.0/compiler.36424714_0"
        /*0030*/ 	.string	"-arch sm_100a -m 64 "



//--------------------- .note.nv.cuinfo           --------------------------
	.section	.note.nv.cuinfo,"",@"SHT_NOTE"
	.sectionflags	@"SHF_NOTE_NV_CUINFO"
        /*0018*/ 	.short	0x0002
        /*001a*/ 	.short	0x0064
        /*001c*/ 	.short	0x0082
	.zero		2


//--------------------- .nv.info                  --------------------------
	.section	.nv.info,"",@"SHT_CUDA_INFO"
	.align	4


	//----- nvinfo : EIATTR_REGCOUNT
	.align		4
        /*0000*/ 	.byte	0x04, 0x2f
        /*0002*/ 	.short	(.L_19 - .L_18)
	.align		4
.L_18:
        /*0004*/ 	.word	index@(_ZN7cutlass13device_kernelINS_4gemm6kernel13GemmUniversalIN4cute5tupleIJiiiiEEENS1_10collective13CollectiveMmaINS1_35MainloopSm100TmaUmmaWarpSpecializedILi2ELi2ELi4ENS5_IJNS4_1CILi2EEENSA_ILi1EEESC_EEEEENS5_IJNSA_ILi64EEENSA_ILi128EEENSA_ILi256EEEEEENS_6half_tENS5_IJlSC_lEEESJ_SK_NS4_8TiledMMAINS4_8MMA_AtomIJNS4_20SM100_MMA_F16BF16_SSISJ_SJ_fLi64ELi128ELNS4_4UMMA5MajorE0ELSP_0ELNSO_7ScaleInE0ELSQ_0EEEEEENS4_6LayoutINS5_IJSC_SC_SC_EEENS5_IJNSA_ILi0EEESV_SV_EEEEENS5_IJNS4_10UnderscoreESY_SY_EEEEENS4_13SM90_TMA_LOADENS4_14ComposedLayoutINS4_7SwizzleILi3ELi4ELi3EEENS4_18smem_ptr_flag_bitsILi16EEENST_INS5_IJNSA_ILi8EEESF_EEENS5_IJSF_SC_EEEEEEEvNS4_8identityENS4_23SM90_TMA_LOAD_MULTICASTES1B_vS1C_EENS_8epilogue10collective18CollectiveEpilogueINS1F_23Sm100TmaWarpSpecializedILi4ELi2ELi16ELb1ELb0EEEJSI_NS5_IJNST_ISF_SC_EENST_INSA_ILi32EEESC_EEEEESJ_SK_SJ_SK_NS1F_6fusion15FusionCallbacksIS1J_NS1O_17LinearCombinationISJ_fSJ_fLNS_15FloatRoundStyleE2EEESI_S1N_JEEENS4_5SM1004TMEM4LOAD26SM100_TMEM_LOAD_16dp256b4xES11_NS12_INS13_ILi2ELi4ELi3EEES16_NST_INS5_IJS17_S1L_EEENS5_IJS1L_SC_EEEEEEENS4_17SM75_U32x4_LDSM_NENS4_14SM90_TMA_STOREES22_NS4_17SM90_U32x4_STSM_NENS4_39AutoVectorizingCopyWithAssumedAlignmentILi128EEEEEEvvEEEEvNT_6ParamsE)
        /*0008*/ 	.word	0x00000044


	//----- nvinfo : EIATTR_FRAME_SIZE
	.align		4
.L_19:
        /*000c*/ 	.byte	0x04, 0x11
        /*000e*/ 	.short	(.L_21 - .L_20)
	.align		4
.L_20:
        /*0010*/ 	.word	index@($__internal_2_$__cuda_sm10x_tcgen05_guardrail_trap_unallocated_columns_being_dealloced)
        /*0014*/ 	.word	0x00000000


	//----- nvinfo : EIATTR_FRAME_SIZE
	.align		4
.L_21:
        /*0018*/ 	.byte	0x04, 0x11
        /*001a*/ 	.short	(.L_23 - .L_22)
	.align		4
.L_22:
        /*001c*/ 	.word	index@($__internal_1_$__cuda_sm10x_tcgen05_guardrail_trap_phase_invalid_during_alloc)
        /*0020*/ 	.word	0x00000000


	//----- nvinfo : EIATTR_FRAME_SIZE
	.align		4
.L_23:
        /*0024*/ 	.byte	0x04, 0x11
        /*0026*/ 	.short	(.L_25 - .L_24)
	.align		4
.L_24:
        /*0028*/ 	.word	index@($__internal_0_$__cuda_sm10x_tcgen05_guardrail_trap_col_being_dealloced_not_returned_by_alloc)
        /*002c*/ 	.word	0x00000000


	//----- nvinfo : EIATTR_FRAME_SIZE
	.align		4
.L_25:
        /*0030*/ 	.byte	0x04, 0x11
        /*0032*/ 	.short	(.L_27 - .L_26)
	.align		4
.L_26:
        /*0034*/ 	.word	index@(_ZN7cutlass13device_kernelINS_4gemm6kernel13GemmUniversalIN4cute5tupleIJiiiiEEENS1_10collective13CollectiveMmaINS1_35MainloopSm100TmaUmmaWarpSpecializedILi2ELi2ELi4ENS5_IJNS4_1CILi2EEENSA_ILi1EEESC_EEEEENS5_IJNSA_ILi64EEENSA_ILi128EEENSA_ILi256EEEEEENS_6half_tENS5_IJlSC_lEEESJ_SK_NS4_8TiledMMAINS4_8MMA_AtomIJNS4_20SM100_MMA_F16BF16_SSISJ_SJ_fLi64ELi128ELNS4_4UMMA5MajorE0ELSP_0ELNSO_7ScaleInE0ELSQ_0EEEEEENS4_6LayoutINS5_IJSC_SC_SC_EEENS5_IJNSA_ILi0EEESV_SV_EEEEENS5_IJNS4_10UnderscoreESY_SY_EEEEENS4_13SM90_TMA_LOADENS4_14ComposedLayoutINS4_7SwizzleILi3ELi4ELi3EEENS4_18smem_ptr_flag_bitsILi16EEENST_INS5_IJNSA_ILi8EEESF_EEENS5_IJSF_SC_EEEEEEEvNS4_8identityENS4_23SM90_TMA_LOAD_MULTICASTES1B_vS1C_EENS_8epilogue10collective18CollectiveEpilogueINS1F_23Sm100TmaWarpSpecializedILi4ELi2ELi16ELb1ELb0EEEJSI_NS5_IJNST_ISF_SC_EENST_INSA_ILi32EEESC_EEEEESJ_SK_SJ_SK_NS1F_6fusion15FusionCallbacksIS1J_NS1O_17LinearCombinationISJ_fSJ_fLNS_15FloatRoundStyleE2EEESI_S1N_JEEENS4_5SM1004TMEM4LOAD26SM100_TMEM_LOAD_16dp256b4xES11_NS12_INS13_ILi2ELi4ELi3EEES16_NST_INS5_IJS17_S1L_EEENS5_IJS1L_SC_EEEEEEENS4_17SM75_U32x4_LDSM_NENS4_14SM90_TMA_STOREES22_NS4_17SM90_U32x4_STSM_NENS4_39AutoVectorizingCopyWithAssumedAlignmentILi128EEEEEEvvEEEEvNT_6ParamsE)
        /*0038*/ 	.word	0x00000000


	//----- nvinfo : EIATTR_MIN_STACK_SIZE
	.align		4
.L_27:
        /*003c*/ 	.byte	0x04, 0x12
        /*003e*/ 	.short	(.L_29 - .L_28)
	.align		4
.L_28:
        /*0040*/ 	.word	index@(_ZN7cutlass13device_kernelINS_4gemm6kernel13GemmUniversalIN4cute5tupleIJiiiiEEENS1_10collective13CollectiveMmaINS1_35MainloopSm100TmaUmmaWarpSpecializedILi2ELi2ELi4ENS5_IJNS4_1CILi2EEENSA_ILi1EEESC_EEEEENS5_IJNSA_ILi64EEENSA_ILi128EEENSA_ILi256EEEEEENS_6half_tENS5_IJlSC_lEEESJ_SK_NS4_8TiledMMAINS4_8MMA_AtomIJNS4_20SM100_MMA_F16BF16_SSISJ_SJ_fLi64ELi128ELNS4_4UMMA5MajorE0ELSP_0ELNSO_7ScaleInE0ELSQ_0EEEEEENS4_6LayoutINS5_IJSC_SC_SC_EEENS5_IJNSA_ILi0EEESV_SV_EEEEENS5_IJNS4_10UnderscoreESY_SY_EEEEENS4_13SM90_TMA_LOADENS4_14ComposedLayoutINS4_7SwizzleILi3ELi4ELi3EEENS4_18smem_ptr_flag_bitsILi16EEENST_INS5_IJNSA_ILi8EEESF_EEENS5_IJSF_SC_EEEEEEEvNS4_8identityENS4_23SM90_TMA_LOAD_MULTICASTES1B_vS1C_EENS_8epilogue10collective18CollectiveEpilogueINS1F_23Sm100TmaWarpSpecializedILi4ELi2ELi16ELb1ELb0EEEJSI_NS5_IJNST_ISF_SC_EENST_INSA_ILi32EEESC_EEEEESJ_SK_SJ_SK_NS1F_6fusion15FusionCallbacksIS1J_NS1O_17LinearCombinationISJ_fSJ_fLNS_15FloatRoundStyleE2EEESI_S1N_JEEENS4_5SM1004TMEM4LOAD26SM100_TMEM_LOAD_16dp256b4xES11_NS12_INS13_ILi2ELi4ELi3EEES16_NST_INS5_IJS17_S1L_EEENS5_IJS1L_SC_EEEEEEENS4_17SM75_U32x4_LDSM_NENS4_14SM90_TMA_STOREES22_NS4_17SM90_U32x4_STSM_NENS4_39AutoVectorizingCopyWithAssumedAlignmentILi128EEEEEEvvEEEEvNT_6ParamsE)
        /*0044*/ 	.word	0x00000000
.L_29:


//--------------------- .nv.compat                --------------------------
	.section	.nv.compat,"",@"SHT_CUDA_COMPAT_INFO"
	.align	4
        /*0000*/ 	.byte	0x02, 0x09, 0x01, 0x00, 0x02, 0x02, 0x02, 0x00, 0x02, 0x05, 0x05, 0x00, 0x03, 0x07, 0x01, 0x01
        /*0010*/ 	.byte	0x02, 0x03, 0x01, 0x00, 0x02, 0x06, 0x01, 0x00, 0x04, 0x0b, 0x08, 0x00, 0x09, 0x00, 0x00, 0x00
        /*0020*/ 	.byte	0x00, 0x00, 0x00, 0x00


//--------------------- .nv.info._ZN7cutlass13device_kernelINS_4gemm6kernel13GemmUniversalIN4cute5tupleIJiiiiEEENS1_10collective13CollectiveMmaINS1_35MainloopSm100TmaUmmaWarpSpecializedILi2ELi2ELi4ENS5_IJNS4_1CILi2EEENSA_ILi1EEESC_EEEEENS5_IJNSA_ILi64EEENSA_ILi128EEENSA_ILi256EEEEEENS_6half_tENS5_IJlSC_lEEESJ_SK_NS4_8TiledMMAINS4_8MMA_AtomIJNS4_20SM100_MMA_F16BF16_SSISJ_SJ_fLi64ELi128ELNS4_4UMMA5MajorE0ELSP_0ELNSO_7ScaleInE0ELSQ_0EEEEEENS4_6LayoutINS5_IJSC_SC_SC_EEENS5_IJNSA_ILi0EEESV_SV_EEEEENS5_IJNS4_10UnderscoreESY_SY_EEEEENS4_13SM90_TMA_LOADENS4_14ComposedLayoutINS4_7SwizzleILi3ELi4ELi3EEENS4_18smem_ptr_flag_bitsILi16EEENST_INS5_IJNSA_ILi8EEESF_EEENS5_IJSF_SC_EEEEEEEvNS4_8identityENS4_23SM90_TMA_LOAD_MULTICASTES1B_vS1C_EENS_8epilogue10collective18CollectiveEpilogueINS1F_23Sm100TmaWarpSpecializedILi4ELi2ELi16ELb1ELb0EEEJSI_NS5_IJNST_ISF_SC_EENST_INSA_ILi32EEESC_EEEEESJ_SK_SJ_SK_NS1F_6fusion15FusionCallbacksIS1J_NS1O_17LinearCombinationISJ_fSJ_fLNS_15FloatRoundStyleE2EEESI_S1N_JEEENS4_5SM1004TMEM4LOAD26SM100_TMEM_LOAD_16dp256b4xES11_NS12_INS13_ILi2ELi4ELi3EEES16_NST_INS5_IJS17_S1L_EEENS5_IJS1L_SC_EEEEEEENS4_17SM75_U32x4_LDSM_NENS4_14SM90_TMA_STOREES22_NS4_17SM90_U32x4_STSM_NENS4_39AutoVectorizingCopyWithAssumedAlignmentILi128EEEEEEvvEEEEvNT_6ParamsE --------------------------
	.section	.nv.info._ZN7cutlass13device_kernelINS_4gemm6kernel13GemmUniversalIN4cute5tupleIJiiiiEEENS1_10collective13CollectiveMmaINS1_35MainloopSm100TmaUmmaWarpSpecializedILi2ELi2ELi4ENS5_IJNS4_1CILi2EEENSA_ILi1EEESC_EEEEENS5_IJNSA_ILi64EEENSA_ILi128EEENSA_ILi256EEEEEENS_6half_tENS5_IJlSC_lEEESJ_SK_NS4_8TiledMMAINS4_8MMA_AtomIJNS4_20SM100_MMA_F16BF16_SSISJ_SJ_fLi64ELi128ELNS4_4UMMA5MajorE0ELSP_0ELNSO_7ScaleInE0ELSQ_0EEEEEENS4_6LayoutINS5_IJSC_SC_SC_EEENS5_IJNSA_ILi0EEESV_SV_EEEEENS5_IJNS4_10UnderscoreESY_SY_EEEEENS4_13SM90_TMA_LOADENS4_14ComposedLayoutINS4_7SwizzleILi3ELi4ELi3EEENS4_18smem_ptr_flag_bitsILi16EEENST_INS5_IJNSA_ILi8EEESF_EEENS5_IJSF_SC_EEEEEEEvNS4_8identityENS4_23SM90_TMA_LOAD_MULTICASTES1B_vS1C_EENS_8epilogue10collective18CollectiveEpilogueINS1F_23Sm100TmaWarpSpecializedILi4ELi2ELi16ELb1ELb0EEEJSI_NS5_IJNST_ISF_SC_EENST_INSA_ILi32EEESC_EEEEESJ_SK_SJ_SK_NS1F_6fusion15FusionCallbacksIS1J_NS1O_17LinearCombinationISJ_fSJ_fLNS_15FloatRoundStyleE2EEESI_S1N_JEEENS4_5SM1004TMEM4LOAD26SM100_TMEM_LOAD_16dp256b4xES11_NS12_INS13_ILi2ELi4ELi3EEES16_NST_INS5_IJS17_S1L_EEENS5_IJS1L_SC_EEEEEEENS4_17SM75_U32x4_LDSM_NENS4_14SM90_TMA_STOREES22_NS4_17SM90_U32x4_STSM_NENS4_39AutoVectorizingCopyWithAssumedAlignmentILi128EEEEEEvvEEEEvNT_6ParamsE,"",@"SHT_CUDA_INFO"
	.sectionflags	@""
	.align	4


	//----- nvinfo : EIATTR_CUDA_API_VERSION
	.align		4
        /*0000*/ 	.byte	0x04, 0x37
        /*0002*/ 	.short	(.L_31 - .L_30)
.L_30:
        /*0004*/ 	.word	0x00000082


	//----- nvinfo : EIATTR_KPARAM_INFO
	.align		4
.L_31:
        /*0008*/ 	.byte	0x04, 0x17
        /*000a*/ 	.short	(.L_33 - .L_32)
.L_32:
        /*000c*/ 	.word	0x00000000
        /*0010*/ 	.short	0x0000
        /*0012*/ 	.short	0x0000
        /*0014*/ 	.byte	0x00, 0xf0, 0x01, 0x20


	//----- nvinfo : EIATTR_AT_ENTRY_FRAGMENTS
	.align		4
.L_33:
        /*0018*/ 	.byte	0x04, 0x4f
        /*001a*/ 	.short	(.L_35 - .L_34)


	//   ....[0]....
.L_34:
        /*001c*/ 	.word	0x00000006


	//----- nvinfo : EIATTR_RESERVED_SMEM_USED
	.align		4
.L_35:
        /*0020*/ 	.byte	0x01, 0x41
	.zero		2


	//----- nvinfo : EIATTR_SPARSE_MMA_MASK
	.align		4
        /*0024*/ 	.byte	0x03, 0x50
        /*0026*/ 	.short	0x0000


	//----- nvinfo : EIATTR_TCGEN05_1CTA_USED
	.align		4
        /*0028*/ 	.byte	0x01, 0x51
	.zero		2


	//----- nvinfo : EIATTR_MAXREG_COUNT
	.align		4
        /*002c*/ 	.byte	0x03, 0x1b
        /*002e*/ 	.short	0x00ff


	//----- nvinfo : EIATTR_NUM_BARRIERS
	.align		4
        /*0030*/ 	.byte	0x02, 0x4c
        /*0032*/ 	.byte	0x07
	.zero		1


	//----- nvinfo : EIATTR_EXTERNS
	.align		4
        /*0034*/ 	.byte	0x04, 0x0f
        /*0036*/ 	.short	(.L_37 - .L_36)


	//   ....[0]....
	.align		4
.L_36:
        /*0038*/ 	.word	index@(__assertfail)


	//----- nvinfo : EIATTR_MERCURY_ISA_VERSION
	.align		4
.L_37:
        /*003c*/ 	.byte	0x03, 0x5f
        /*003e*/ 	.short	0x0101


	//----- nvinfo : EIATTR_INT_WARP_WIDE_INSTR_OFFSETS
	.align		4
        /*0040*/ 	.byte	0x04, 0x31
        /*0042*/ 	.short	(.L_39 - .L_38)


	//   ....[0]....
.L_38:
        /*0044*/ 	.word	0x000044f0


	//   ....[1]....
        /*0048*/ 	.word	0x00004520


	//   ....[2]....
        /*004c*/ 	.word	0x00004540


	//   ....[3]....
        /*0050*/ 	.word	0x00005110


	//   ....[4]....
        /*0054*/ 	.word	0x00005170


	//   ....[5]....
        /*0058*/ 	.word	0x00005270


	//   ....[6]....
        /*005c*/ 	.word	0x000052f0


	//   ....[7]....
        /*0060*/ 	.word	0x000053f0


	//   ....[8]....
        /*0064*/ 	.word	0x00005480


	//   ....[9]....
        /*0068*/ 	.word	0x00005580


	//   ....[10]....
        /*006c*/ 	.word	0x00005630


	//----- nvinfo : EIATTR_COOP_GROUP_MASK_REGIDS
	.align		4
.L_39:
        /*0070*/ 	.byte	0x04, 0x29
        /*0072*/ 	.short	(.L_41 - .L_40)


	//   ....[0]....
.L_40:
        /*0074*/ 	.word	0xffffffff


	//   ....[1]....
        /*0078*/ 	.word	0xffffffff


	//   ....[2]....
        /*007c*/ 	.word	0xffffffff


	//   ....[3]....
        /*0080*/ 	.word	0xffffffff


	//   ....[4]....
        /*0084*/ 	.word	0xffffffff


	//   ....[5]....
        /*0088*/ 	.word	0xffffffff


	//   ....[6]....
        /*008c*/ 	.word	0xffffffff


	//   ....[7]....
        /*0090*/ 	.word	0xffffffff


	//   ....[8]....
        /*0094*/ 	.word	0xffffffff


	//   ....[9]....
        /*0098*/ 	.word	0xffffffff


	//   ....[10]....
        /*009c*/ 	.word	0xffffffff


	//   ....[11]....
        /*00a0*/ 	.word	0xffffffff


	//   ....[12]....
        /*00a4*/ 	.word	0xffffffff


	//   ....[13]....
        /*00a8*/ 	.word	0xffffffff


	//----- nvinfo : EIATTR_COOP_GROUP_INSTR_OFFSETS
	.align		4
.L_41:
        /*00ac*/ 	.byte	0x04, 0x28
        /*00ae*/ 	.short	(.L_43 - .L_42)


	//   ....[0]....
.L_42:
        /*00b0*/ 	.word	0x00000080


	//   ....[1]....
        /*00b4*/ 	.word	0x000004e0


	//   ....[2]....
        /*00b8*/ 	.word	0x00000640


	//   ....[3]....
        /*00bc*/ 	.word	0x000007e0


	//   ....[4]....
        /*00c0*/ 	.word	0x000008e0


	//   ....[5]....
        /*00c4*/ 	.word	0x00000a50


	//   ....[6]....
        /*00c8*/ 	.word	0x00000bf0


	//   ....[7]....
        /*00cc*/ 	.word	0x00000da0


	//   ....[8]....
        /*00d0*/ 	.word	0x00002480


	//   ....[9]....
        /*00d4*/ 	.word	0x00003220


	//   ....[10]....
        /*00d8*/ 	.word	0x00003430


	//   ....[11]....
        /*00dc*/ 	.word	0x00003460


	//   ....[12]....
        /*00e0*/ 	.word	0x000043c0


	//   ....[13]....
        /*00e4*/ 	.word	0x00004600


	//----- nvinfo : EIATTR_VRC_CTA_INIT_COUNT
	.align		4
.L_43:
        /*00e8*/ 	.byte	0x02, 0x4a
        /*00ea*/ 	.byte	0x80
	.zero		1


	//----- nvinfo : EIATTR_SYSCALL_OFFSETS
	.align		4
        /*00ec*/ 	.byte	0x04, 0x46
        /*00ee*/ 	.short	(.L_45 - .L_44)


	//   ....[0]....
.L_44:
        /*00f0*/ 	.word	0x000062d0


	//   ....[1]....
        /*00f4*/ 	.word	0x000063c0


	//   ....[2]....
        /*00f8*/ 	.word	0x00006b70


	//   ....[3]....
        /*00fc*/ 	.word	0x00007420


	//   ....[4]....
        /*0100*/ 	.word	0x00007cb0


	//   ....[5]....
        /*0104*/ 	.word	0x00008540


	//----- nvinfo : EIATTR_MBARRIER_INSTR_OFFSETS
	.align		4
.L_45:
        /*0108*/ 	.byte	0x04, 0x39
        /*010a*/ 	.short	(.L_47 - .L_46)


	//   ....[0]....
.L_46:
        /*010c*/ 	.word	0x000005f0
        /*0110*/ 	.word	0x000000ff
        /*0114*/ 	.word	0x00000000
        /*0118*/ 	.short	0x0100
        /*011a*/ 	.byte	0x04
	.zero		1


	//   ....[1]....
        /*011c*/ 	.word	0x00000600
        /*0120*/ 	.word	0x000000ff
        /*0124*/ 	.word	0x00000010
        /*0128*/ 	.short	0x0100
        /*012a*/ 	.byte	0x04
	.zero		1


	//   ....[2]....
        /*012c*/ 	.word	0x00000610
        /*0130*/ 	.word	0x000000ff
        /*0134*/ 	.word	0x00000008
        /*0138*/ 	.short	0x0100
        /*013a*/ 	.byte	0x04
	.zero		1


	//   ....[3]....
        /*013c*/ 	.word	0x00000620
        /*0140*/ 	.word	0x000000ff
        /*0144*/ 	.word	0x00000018
        /*0148*/ 	.short	0x0100
        /*014a*/ 	.byte	0x04
	.zero		1


	//   ....[4]....
        /*014c*/ 	.word	0x00000750
        /*0150*/ 	.word	0x000000ff
        /*0154*/ 	.word	0x00000020
        /*0158*/ 	.short	0x0100
        /*015a*/ 	.byte	0x04
	.zero		1


	//   ....[5]....
        /*015c*/ 	.word	0x00000760
        /*0160*/ 	.word	0x000000ff
        /*0164*/ 	.word	0x00000040
        /*0168*/ 	.short	0x0100
        /*016a*/ 	.byte	0x04
	.zero		1


	//   ....[6]....
        /*016c*/ 	.word	0x00000770
        /*0170*/ 	.word	0x000000ff
        /*0174*/ 	.word	0x00000028
        /*0178*/ 	.short	0x0100
        /*017a*/ 	.byte	0x04
	.zero		1


	//   ....[7]....
        /*017c*/ 	.word	0x00000780
        /*0180*/ 	.word	0x000000ff
        /*0184*/ 	.word	0x00000048
        /*0188*/ 	.short	0x0100
        /*018a*/ 	.byte	0x04
	.zero		1


	//   ....[8]....
        /*018c*/ 	.word	0x00000790
        /*0190*/ 	.word	0x000000ff
        /*0194*/ 	.word	0x00000030
        /*0198*/ 	.short	0x0100
        /*019a*/ 	.byte	0x04
	.zero		1


	//   ....[9]....
        /*019c*/ 	.word	0x000007a0
        /*01a0*/ 	.word	0x000000ff
        /*01a4*/ 	.word	0x00000050
        /*01a8*/ 	.short	0x0100
        /*01aa*/ 	.byte	0x04
	.zero		1


	//   ....[10]....
        /*01ac*/ 	.word	0x000007b0
        /*01b0*/ 	.word	0x000000ff
        /*01b4*/ 	.word	0x00000038
        /*01b8*/ 	.short	0x0100
        /*01ba*/ 	.byte	0x04
	.zero		1


	//   ....[11]....
        /*01bc*/ 	.word	0x000007c0
        /*01c0*/ 	.word	0x000000ff
        /*01c4*/ 	.word	0x00000058
        /*01c8*/ 	.short	0x0100
        /*01ca*/ 	.byte	0x04
	.zero		1


	//   ....[12]....
        /*01cc*/ 	.word	0x000008b0
        /*01d0*/ 	.word	0x000000ff
        /*01d4*/ 	.word	0x00000060
        /*01d8*/ 	.short	0x0100
        /*01da*/ 	.byte	0x06
	.zero		1


	//   ....[13]....
        /*01dc*/ 	.word	0x000008c0
        /*01e0*/ 	.word	0x000000ff
        /*01e4*/ 	.word	0x00000068
        /*01e8*/ 	.short	0x0100
        /*01ea*/ 	.byte	0x06
	.zero		1


	//   ....[14]....
        /*01ec*/ 	.word	0x00000a00
        /*01f0*/ 	.word	0x000000ff
        /*01f4*/ 	.word	0x00000070
        /*01f8*/ 	.short	0x0100
        /*01fa*/ 	.byte	0x06
	.zero		1


	//   ....[15]....
        /*01fc*/ 	.word	0x00000a10
        /*0200*/ 	.word	0x000000ff
        /*0204*/ 	.word	0x00000080
        /*0208*/ 	.short	0x0100
        /*020a*/ 	.byte	0x06
	.zero		1


	//   ....[16]....
        /*020c*/ 	.word	0x00000a20
        /*0210*/ 	.word	0x000000ff
        /*0214*/ 	.word	0x00000078
        /*0218*/ 	.short	0x0100
        /*021a*/ 	.byte	0x06
	.zero		1


	//   ....[17]....
        /*021c*/ 	.word	0x00000a30
        /*0220*/ 	.word	0x000000ff
        /*0224*/ 	.word	0x00000088
        /*0228*/ 	.short	0x0100
        /*022a*/ 	.byte	0x06
	.zero		1


	//   ....[18]....
        /*022c*/ 	.word	0x00000b60
        /*0230*/ 	.word	0x000000ff
        /*0234*/ 	.word	0x00000090
        /*0238*/ 	.short	0x0100
        /*023a*/ 	.byte	0x04
	.zero		1


	//   ....[19]....
        /*023c*/ 	.word	0x00000b70
        /*0240*/ 	.word	0x000000ff
        /*0244*/ 	.word	0x000000b0
        /*0248*/ 	.short	0x0100
        /*024a*/ 	.byte	0x04
	.zero		1


	//   ....[20]....
        /*024c*/ 	.word	0x00000b80
        /*0250*/ 	.word	0x000000ff
        /*0254*/ 	.word	0x00000098
        /*0258*/ 	.short	0x0100
        /*025a*/ 	.byte	0x04
	.zero		1


	//   ....[21]....
        /*025c*/ 	.word	0x00000b90
        /*0260*/ 	.word	0x000000ff
        /*0264*/ 	.word	0x000000b8
        /*0268*/ 	.short	0x0100
        /*026a*/ 	.byte	0x04
	.zero		1


	//   ....[22]....
        /*026c*/ 	.word	0x00000ba0
        /*0270*/ 	.word	0x000000ff
        /*0274*/ 	.word	0x000000a0
        /*0278*/ 	.short	0x0100
        /*027a*/ 	.byte	0x04
	.zero		1


	//   ....[23]....
        /*027c*/ 	.word	0x00000bb0
        /*0280*/ 	.word	0x000000ff
        /*0284*/ 	.word	0x000000c0
        /*0288*/ 	.short	0x0100
        /*028a*/ 	.byte	0x04
	.zero		1


	//   ....[24]....
        /*028c*/ 	.word	0x00000bc0
        /*0290*/ 	.word	0x000000ff
        /*0294*/ 	.word	0x000000a8
        /*0298*/ 	.short	0x0100
        /*029a*/ 	.byte	0x04
	.zero		1


	//   ....[25]....
        /*029c*/ 	.word	0x00000bd0
        /*02a0*/ 	.word	0x000000ff
        /*02a4*/ 	.word	0x000000c8
        /*02a8*/ 	.short	0x0100
        /*02aa*/ 	.byte	0x04
	.zero		1


	//   ....[26]....
        /*02ac*/ 	.word	0x00000cc0
        /*02b0*/ 	.word	0x000000ff
        /*02b4*/ 	.word	0x000000d0
        /*02b8*/ 	.short	0x0100
        /*02ba*/ 	.byte	0x04
	.zero		1


	//   ....[27]....
        /*02bc*/ 	.word	0x00000cd0
        /*02c0*/ 	.word	0x000000ff
        /*02c4*/ 	.word	0x000000e0
        /*02c8*/ 	.short	0x0100
        /*02ca*/ 	.byte	0x04
	.zero		1


	//   ....[28]....
        /*02cc*/ 	.word	0x00000ce0
        /*02d0*/ 	.word	0x000000ff
        /*02d4*/ 	.word	0x000000d8
        /*02d8*/ 	.short	0x0100
        /*02da*/ 	.byte	0x04
	.zero		1


	//   ....[29]....
        /*02dc*/ 	.word	0x00000cf0
        /*02e0*/ 	.word	0x000000ff
        /*02e4*/ 	.word	0x000000e8
        /*02e8*/ 	.short	0x0100
        /*02ea*/ 	.byte	0x04
	.zero		1


	//   ....[30]....
        /*02ec*/ 	.word	0x00001820
        /*02f0*/ 	.word	0x00000000
        /*02f4*/ 	.word	0x000000e0
        /*02f8*/ 	.short	0x010a
        /*02fa*/ 	.byte	0xff
	.zero		1


	//   ....[31]....
        /*02fc*/ 	.word	0x00001850
        /*0300*/ 	.word	0x00000000
        /*0304*/ 	.word	0x000000d0
        /*0308*/ 	.short	0x0101
        /*030a*/ 	.byte	0xff
	.zero		1


	//   ....[32]....
        /*030c*/ 	.word	0x00001920
        /*0310*/ 	.word	0x000000ff
        /*0314*/ 	.word	0x00000010
        /*0318*/ 	.short	0x010a
        /*031a*/ 	.byte	0x04
	.zero		1


	//   ....[33]....
        /*031c*/ 	.word	0x000019a0
        /*0320*/ 	.word	0x000000ff
        /*0324*/ 	.word	0x00000010
        /*0328*/ 	.short	0x010a
        /*032a*/ 	.byte	0x39
	.zero		1


	//   ....[34]....
        /*032c*/ 	.word	0x00001ae0
        /*0330*/ 	.word	0x000000ff
        /*0334*/ 	.word	0x00000010
        /*0338*/ 	.short	0x010a
        /*033a*/ 	.byte	0x04
	.zero		1


	//   ....[35]....
        /*033c*/ 	.word	0x00001ed0
        /*0340*/ 	.word	0x000000ff
        /*0344*/ 	.word	0x00000068
        /*0348*/ 	.short	0x0101
        /*034a*/ 	.byte	0x16
	.zero		1


	//   ....[36]....
        /*034c*/ 	.word	0x00001ef0
        /*0350*/ 	.word	0x000000ff
        /*0354*/ 	.word	0x00000010
        /*0358*/ 	.short	0x010a
        /*035a*/ 	.byte	0x04
	.zero		1


	//   ....[37]....
        /*035c*/ 	.word	0x00001f70
        /*0360*/ 	.word	0x000000ff
        /*0364*/ 	.word	0x00000010
        /*0368*/ 	.short	0x010a
        /*036a*/ 	.byte	0x39
	.zero		1


	//   ....[38]....
        /*036c*/ 	.word	0x000020b0
        /*0370*/ 	.word	0x000000ff
        /*0374*/ 	.word	0x00000010
        /*0378*/ 	.short	0x010a
        /*037a*/ 	.byte	0x04
	.zero		1


	//   ....[39]....
        /*037c*/ 	.word	0x000024b0
        /*0380*/ 	.word	0x00000003
        /*0384*/ 	.word	0x00000070
        /*0388*/ 	.short	0x010a
        /*038a*/ 	.byte	0xff
	.zero		1


	//   ....[40]....
        /*038c*/ 	.word	0x00002600
        /*0390*/ 	.word	0x00000000
        /*0394*/ 	.word	0x00000000
        /*0398*/ 	.short	0x0101
        /*039a*/ 	.byte	0xff
	.zero		1


	//   ....[41]....
        /*039c*/ 	.word	0x00002bc0
        /*03a0*/ 	.word	0x000000ff
        /*03a4*/ 	.word	0x00000000
        /*03a8*/ 	.short	0x010a
        /*03aa*/ 	.byte	0x04
	.zero		1


	//   ....[42]....
        /*03ac*/ 	.word	0x00002c60
        /*03b0*/ 	.word	0x00000000
        /*03b4*/ 	.word	0x00000000
        /*03b8*/ 	.short	0x010a
        /*03ba*/ 	.byte	0xff
	.zero		1


	//   ....[43]....
        /*03bc*/ 	.word	0x00002d80
        /*03c0*/ 	.word	0x00000002
        /*03c4*/ 	.word	0x000000d0
        /*03c8*/ 	.short	0x010a
        /*03ca*/ 	.byte	0xff
	.zero		1


	//   ....[44]....
        /*03cc*/ 	.word	0x00002df0
        /*03d0*/ 	.word	0x00000002
        /*03d4*/ 	.word	0x00000000
        /*03d8*/ 	.short	0x0101
        /*03da*/ 	.byte	0xff
	.zero		1


	//   ....[45]....
        /*03dc*/ 	.word	0x00002e10
        /*03e0*/ 	.word	0x000000ff
        /*03e4*/ 	.word	0x00000080
        /*03e8*/ 	.short	0x010a
        /*03ea*/ 	.byte	0x04
	.zero		1


	//   ....[46]....
        /*03ec*/ 	.word	0x00002f30
        /*03f0*/ 	.word	0x00000002
        /*03f4*/ 	.word	0x00000070
        /*03f8*/ 	.short	0x010a
        /*03fa*/ 	.byte	0xff
	.zero		1


	//   ....[47]....
        /*03fc*/ 	.word	0x00003030
        /*0400*/ 	.word	0x00000002
        /*0404*/ 	.word	0x00000000
        /*0408*/ 	.short	0x0101
        /*040a*/ 	.byte	0xff
	.zero		1


	//   ....[48]....
        /*040c*/ 	.word	0x000030c0
        /*0410*/ 	.word	0x000000ff
        /*0414*/ 	.word	0x00000080
        /*0418*/ 	.short	0x0106
        /*041a*/ 	.byte	0x04
	.zero		1


	//   ....[49]....
        /*041c*/ 	.word	0x000030e0
        /*0420*/ 	.word	0x000000ff
        /*0424*/ 	.word	0x00000080
        /*0428*/ 	.short	0x010a
        /*042a*/ 	.byte	0x04
	.zero		1


	//   ....[50]....
        /*042c*/ 	.word	0x00003170
        /*0430*/ 	.word	0x000000ff
        /*0434*/ 	.word	0x00000080
        /*0438*/ 	.short	0x0106
        /*043a*/ 	.byte	0x07
	.zero		1


	//   ....[51]....
        /*043c*/ 	.word	0x000031b0
        /*0440*/ 	.word	0x00000000
        /*0444*/ 	.word	0x00000080
        /*0448*/ 	.short	0x010a
        /*044a*/ 	.byte	0xff
	.zero		1


	//   ....[52]....
        /*044c*/ 	.word	0x000036d0
        /*0450*/ 	.word	0x00000000
        /*0454*/ 	.word	0x00000070
        /*0458*/ 	.short	0x010a
        /*045a*/ 	.byte	0xff
	.zero		1


	//   ....[53]....
        /*045c*/ 	.word	0x000037f0
        /*0460*/ 	.word	0x00000003
        /*0464*/ 	.word	0x00000000
        /*0468*/ 	.short	0x0101
        /*046a*/ 	.byte	0xff
	.zero		1


	//   ....[54]....
        /*046c*/ 	.word	0x00003800
        /*0470*/ 	.word	0x000000ff
        /*0474*/ 	.word	0x00000000
        /*0478*/ 	.short	0x010a
        /*047a*/ 	.byte	0x04
	.zero		1


	//   ....[55]....
        /*047c*/ 	.word	0x00003850
        /*0480*/ 	.word	0x000000ff
        /*0484*/ 	.word	0x000000b0
        /*0488*/ 	.short	0x010a
        /*048a*/ 	.byte	0x05
	.zero		1


	//   ....[56]....
        /*048c*/ 	.word	0x00003960
        /*0490*/ 	.word	0x000000ff
        /*0494*/ 	.word	0x00000000
        /*0498*/ 	.short	0x010a
        /*049a*/ 	.byte	0x05
	.zero		1


	//   ....[57]....
        /*049c*/ 	.word	0x00003ab0
        /*04a0*/ 	.word	0x000000ff
        /*04a4*/ 	.word	0x00000000
        /*04a8*/ 	.short	0x010a
        /*04aa*/ 	.byte	0x07
	.zero		1


	//   ....[58]....
        /*04ac*/ 	.word	0x000041f0
        /*04b0*/ 	.word	0x000000ff
        /*04b4*/ 	.word	0x00000000
        /*04b8*/ 	.short	0x010a
        /*04ba*/ 	.byte	0x04
	.zero		1


	//   ....[59]....
        /*04bc*/ 	.word	0x00004280
        /*04c0*/ 	.word	0x000000ff
        /*04c4*/ 	.word	0x00000000
        /*04c8*/ 	.short	0x010a
        /*04ca*/ 	.byte	0x05
	.zero		1


	//   ....[60]....
        /*04cc*/ 	.word	0x00004310
        /*04d0*/ 	.word	0x000000ff
        /*04d4*/ 	.word	0x00000000
        /*04d8*/ 	.short	0x010a
        /*04da*/ 	.byte	0x05
	.zero		1


	//   ....[61]....
        /*04dc*/ 	.word	0x000043a0
        /*04e0*/ 	.word	0x000000ff
        /*04e4*/ 	.word	0x00000000
        /*04e8*/ 	.short	0x010a
        /*04ea*/ 	.byte	0x04
	.zero		1


	//   ....[62]....
        /*04ec*/ 	.word	0x000048d0
        /*04f0*/ 	.word	0x00000008
        /*04f4*/ 	.word	0x00000070
        /*04f8*/ 	.short	0x010a
        /*04fa*/ 	.byte	0xff
	.zero		1


	//   ....[63]....
        /*04fc*/ 	.word	0x00004a40
        /*0500*/ 	.word	0x00000000
        /*0504*/ 	.word	0x00000000
        /*0508*/ 	.short	0x0101
        /*050a*/ 	.byte	0xff
	.zero		1


	//   ....[64]....
        /*050c*/ 	.word	0x00004f20
        /*0510*/ 	.word	0x000000ff
        /*0514*/ 	.word	0x00000068
        /*0518*/ 	.short	0x010a
        /*051a*/ 	.byte	0x15
	.zero		1


	//   ....[65]....
        /*051c*/ 	.word	0x000050b0
        /*0520*/ 	.word	0x000000ff
        /*0524*/ 	.word	0x00000040
        /*0528*/ 	.short	0x010a
        /*052a*/ 	.byte	0x15
	.zero		1


	//   ....[66]....
        /*052c*/ 	.word	0x00005210
        /*0530*/ 	.word	0x000000ff
        /*0534*/ 	.word	0x00000020
        /*0538*/ 	.short	0x010b
        /*053a*/ 	.byte	0x15
	.zero		1


	//   ....[67]....
        /*053c*/ 	.word	0x00005230
        /*0540*/ 	.word	0x000000ff
        /*0544*/ 	.word	0x00000000
        /*0548*/ 	.short	0x0101
        /*054a*/ 	.byte	0x04
	.zero		1


	//   ....[68]....
        /*054c*/ 	.word	0x00005240
        /*0550*/ 	.word	0x000000ff
        /*0554*/ 	.word	0x00000048
        /*0558*/ 	.short	0x010a
        /*055a*/ 	.byte	0x15
	.zero		1


	//   ....[69]....
        /*055c*/ 	.word	0x00005390
        /*0560*/ 	.word	0x000000ff
        /*0564*/ 	.word	0x00000028
        /*0568*/ 	.short	0x010b
        /*056a*/ 	.byte	0x15
	.zero		1


	//   ....[70]....
        /*056c*/ 	.word	0x000053b0
        /*0570*/ 	.word	0x000000ff
        /*0574*/ 	.word	0x00000000
        /*0578*/ 	.short	0x0101
        /*057a*/ 	.byte	0x04
	.zero		1


	//   ....[71]....
        /*057c*/ 	.word	0x000053c0
        /*0580*/ 	.word	0x000000ff
        /*0584*/ 	.word	0x00000050
        /*0588*/ 	.short	0x010a
        /*058a*/ 	.byte	0x15
	.zero		1


	//   ....[72]....
        /*058c*/ 	.word	0x00005520
        /*0590*/ 	.word	0x000000ff
        /*0594*/ 	.word	0x00000030
        /*0598*/ 	.short	0x010b
        /*059a*/ 	.byte	0x15
	.zero		1


	//   ....[73]....
        /*059c*/ 	.word	0x00005540
        /*05a0*/ 	.word	0x000000ff
        /*05a4*/ 	.word	0x00000000
        /*05a8*/ 	.short	0x0101
        /*05aa*/ 	.byte	0x04
	.zero		1


	//   ....[74]....
        /*05ac*/ 	.word	0x00005550
        /*05b0*/ 	.word	0x000000ff
        /*05b4*/ 	.word	0x00000058
        /*05b8*/ 	.short	0x010a
        /*05ba*/ 	.byte	0x15
	.zero		1


	//   ....[75]....
        /*05bc*/ 	.word	0x00005750
        /*05c0*/ 	.word	0x000000ff
        /*05c4*/ 	.word	0x00000038
        /*05c8*/ 	.short	0x010b
        /*05ca*/ 	.byte	0x15
	.zero		1


	//   ....[76]....
        /*05cc*/ 	.word	0x00005760
        /*05d0*/ 	.word	0x000000ff
        /*05d4*/ 	.word	0x00000000
        /*05d8*/ 	.short	0x0101
        /*05da*/ 	.byte	0x2d
	.zero		1


	//   ....[77]....
        /*05dc*/ 	.word	0x00005790
        /*05e0*/ 	.word	0x000000ff
        /*05e4*/ 	.word	0x00000040
        /*05e8*/ 	.short	0x010a
        /*05ea*/ 	.byte	0x15
	.zero		1


	//   ....[78]....
        /*05ec*/ 	.word	0x000057b0
        /*05f0*/ 	.word	0x000000ff
        /*05f4*/ 	.word	0x00000048
        /*05f8*/ 	.short	0x010a
        /*05fa*/ 	.byte	0x15
	.zero		1


	//   ....[79]....
        /*05fc*/ 	.word	0x000057d0
        /*0600*/ 	.word	0x000000ff
        /*0604*/ 	.word	0x00000050
        /*0608*/ 	.short	0x010a
        /*060a*/ 	.byte	0x15
	.zero		1


	//   ....[80]....
        /*060c*/ 	.word	0x00005810
        /*0610*/ 	.word	0x00000000
        /*0614*/ 	.word	0x00000058
        /*0618*/ 	.short	0x010a
        /*061a*/ 	.byte	0xff
	.zero		1


	//   ....[81]....
        /*061c*/ 	.word	0x00005b60
        /*0620*/ 	.word	0x00000003
        /*0624*/ 	.word	0x00000070
        /*0628*/ 	.short	0x010a
        /*062a*/ 	.byte	0xff
	.zero		1


	//   ....[82]....
        /*062c*/ 	.word	0x00005ce0
        /*0630*/ 	.word	0x00000000
        /*0634*/ 	.word	0x00000000
        /*0638*/ 	.short	0x0101
        /*063a*/ 	.byte	0xff
	.zero		1


	//   ....[83]....
        /*063c*/ 	.word	0x00006820
        /*0640*/ 	.word	0x000000ff
        /*0644*/ 	.word	0x00000020
        /*0648*/ 	.short	0x010a
        /*064a*/ 	.byte	0x2b
	.zero		1


	//   ....[84]....
        /*064c*/ 	.word	0x00006860
        /*0650*/ 	.word	0x0000001a
        /*0654*/ 	.word	0x00000090
        /*0658*/ 	.short	0x010a
        /*065a*/ 	.byte	0xff
	.zero		1


	//   ....[85]....
        /*065c*/ 	.word	0x00006970
        /*0660*/ 	.word	0x000000ff
        /*0664*/ 	.word	0x00000020
        /*0668*/ 	.short	0x010a
        /*066a*/ 	.byte	0x2b
	.zero		1


	//   ....[86]....
        /*066c*/ 	.word	0x00006a50
        /*0670*/ 	.word	0x0000001a
        /*0674*/ 	.word	0x00000090
        /*0678*/ 	.short	0x010a
        /*067a*/ 	.byte	0xff
	.zero		1


	//   ....[87]....
        /*067c*/ 	.word	0x00007180
        /*0680*/ 	.word	0x00000000
        /*0684*/ 	.word	0x00000000
        /*0688*/ 	.short	0x0101
        /*068a*/ 	.byte	0xff
	.zero		1


	//   ....[88]....
        /*068c*/ 	.word	0x00007190
        /*0690*/ 	.word	0x00000002
        /*0694*/ 	.word	0x00000020
        /*0698*/ 	.short	0x010a
        /*069a*/ 	.byte	0xff
	.zero		1


	//   ....[89]....
        /*069c*/ 	.word	0x00007250
        /*06a0*/ 	.word	0x00000002
        /*06a4*/ 	.word	0x00000020
        /*06a8*/ 	.short	0x010a
        /*06aa*/ 	.byte	0xff
	.zero		1


	//   ....[90]....
        /*06ac*/ 	.word	0x00007a10
        /*06b0*/ 	.word	0x00000000
        /*06b4*/ 	.word	0x00000000
        /*06b8*/ 	.short	0x0101
        /*06ba*/ 	.byte	0xff
	.zero		1


	//   ....[91]....
        /*06bc*/ 	.word	0x00007a30
        /*06c0*/ 	.word	0x00000002
        /*06c4*/ 	.word	0x00000020
        /*06c8*/ 	.short	0x010a
        /*06ca*/ 	.byte	0xff
	.zero		1


	//   ....[92]....
        /*06cc*/ 	.word	0x00007ae0
        /*06d0*/ 	.word	0x00000002
        /*06d4*/ 	.word	0x00000020
        /*06d8*/ 	.short	0x010a
        /*06da*/ 	.byte	0xff
	.zero		1


	//   ....[93]....
        /*06dc*/ 	.word	0x000082a0
        /*06e0*/ 	.word	0x00000000
        /*06e4*/ 	.word	0x00000000
        /*06e8*/ 	.short	0x0101
        /*06ea*/ 	.byte	0xff
	.zero		1


	//   ....[94]....
        /*06ec*/ 	.word	0x000082c0
        /*06f0*/ 	.word	0x00000003
        /*06f4*/ 	.word	0x00000020
        /*06f8*/ 	.short	0x010a
        /*06fa*/ 	.byte	0xff
	.zero		1


	//   ....[95]....
        /*06fc*/ 	.word	0x00008370
        /*0700*/ 	.word	0x00000003
        /*0704*/ 	.word	0x00000020
        /*0708*/ 	.short	0x010a
        /*070a*/ 	.byte	0xff
	.zero		1


	//   ....[96]....
        /*070c*/ 	.word	0x00008710
        /*0710*/ 	.word	0x000000ff
        /*0714*/ 	.word	0x00000000
        /*0718*/ 	.short	0x0101
        /*071a*/ 	.byte	0x04
	.zero		1


	//   ....[97]....
        /*071c*/ 	.word	0x00008b90
        /*0720*/ 	.word	0x00000000
        /*0724*/ 	.word	0x00000000
        /*0728*/ 	.short	0x0101
        /*072a*/ 	.byte	0xff
	.zero		1


	//   ....[98]....
        /*072c*/ 	.word	0x00008e20
        /*0730*/ 	.word	0x000000ff
        /*0734*/ 	.word	0x00000000
        /*0738*/ 	.short	0x0101
        /*073a*/ 	.byte	0x04
	.zero		1


	//   ....[99]....
        /*073c*/ 	.word	0x00008e40
        /*0740*/ 	.word	0x00000000
        /*0744*/ 	.word	0x000000e0
        /*0748*/ 	.short	0x010a
        /*074a*/ 	.byte	0xff
	.zero		1


	//   ....[100]....
        /*074c*/ 	.word	0x00008ea0
        /*0750*/ 	.word	0x00000000
        /*0754*/ 	.word	0x00000010
        /*0758*/ 	.short	0x010a
        /*075a*/ 	.byte	0xff
	.zero		1


	//   ....[101]....
        /*075c*/ 	.word	0x00008f00
        /*0760*/ 	.word	0x00000000
        /*0764*/ 	.word	0x00000010
        /*0768*/ 	.short	0x010a
        /*076a*/ 	.byte	0xff
	.zero		1


	//   ....[102]....
        /*076c*/ 	.word	0x00008f50
        /*0770*/ 	.word	0x00000003
        /*0774*/ 	.word	0x00000070
        /*0778*/ 	.short	0x010a
        /*077a*/ 	.byte	0xff
	.zero		1


	//   ....[103]....
        /*077c*/ 	.word	0x00008fb0
        /*0780*/ 	.word	0x00000000
        /*0784*/ 	.word	0x00000000
        /*0788*/ 	.short	0x010a
        /*078a*/ 	.byte	0xff
	.zero		1


	//   ....[104]....
        /*078c*/ 	.word	0x00009000
        /*0790*/ 	.word	0x00000002
        /*0794*/ 	.word	0x000000d0
        /*0798*/ 	.short	0x010a
        /*079a*/ 	.byte	0xff
	.zero		1


	//   ....[105]....
        /*079c*/ 	.word	0x00009060
        /*07a0*/ 	.word	0x00000002
        /*07a4*/ 	.word	0x00000080
        /*07a8*/ 	.short	0x010a
        /*07aa*/ 	.byte	0xff
	.zero		1


	//   ....[106]....
        /*07ac*/ 	.word	0x000090b0
        /*07b0*/ 	.word	0x00000002
        /*07b4*/ 	.word	0x00000070
        /*07b8*/ 	.short	0x010a
        /*07ba*/ 	.byte	0xff
	.zero		1


	//   ....[107]....
        /*07bc*/ 	.word	0x00009110
        /*07c0*/ 	.word	0x00000000
        /*07c4*/ 	.word	0x00000080
        /*07c8*/ 	.short	0x010a
        /*07ca*/ 	.byte	0xff
	.zero		1


	//   ....[108]....
        /*07cc*/ 	.word	0x00009160
        /*07d0*/ 	.word	0x00000000
        /*07d4*/ 	.word	0x00000070
        /*07d8*/ 	.short	0x010a
        /*07da*/ 	.byte	0xff
	.zero		1


	//   ....[109]....
        /*07dc*/ 	.word	0x000091d0
        /*07e0*/ 	.word	0x00000002
        /*07e4*/ 	.word	0x000000b0
        /*07e8*/ 	.short	0x010a
        /*07ea*/ 	.byte	0xff
	.zero		1


	//   ....[110]....
        /*07ec*/ 	.word	0x00009230
        /*07f0*/ 	.word	0x00000000
        /*07f4*/ 	.word	0x00000000
        /*07f8*/ 	.short	0x010a
        /*07fa*/ 	.byte	0xff
	.zero		1


	//   ....[111]....
        /*07fc*/ 	.word	0x00009290
        /*0800*/ 	.word	0x00000000
        /*0804*/ 	.word	0x00000000
        /*0808*/ 	.short	0x010a
        /*080a*/ 	.byte	0xff
	.zero		1


	//   ....[112]....
        /*080c*/ 	.word	0x000092f0
        /*0810*/ 	.word	0x00000000
        /*0814*/ 	.word	0x00000000
        /*0818*/ 	.short	0x010a
        /*081a*/ 	.byte	0xff
	.zero		1


	//   ....[113]....
        /*081c*/ 	.word	0x00009350
        /*0820*/ 	.word	0x00000000
        /*0824*/ 	.word	0x00000000
        /*0828*/ 	.short	0x010a
        /*082a*/ 	.byte	0xff
	.zero		1


	//   ....[114]....
        /*082c*/ 	.word	0x000093b0
        /*0830*/ 	.word	0x00000000
        /*0834*/ 	.word	0x00000000
        /*0838*/ 	.short	0x010a
        /*083a*/ 	.byte	0xff
	.zero		1


	//   ....[115]....
        /*083c*/ 	.word	0x00009400
        /*0840*/ 	.word	0x00000008
        /*0844*/ 	.word	0x00000070
        /*0848*/ 	.short	0x010a
        /*084a*/ 	.byte	0xff
	.zero		1


	//   ....[116]....
        /*084c*/ 	.word	0x00009460
        /*0850*/ 	.word	0x00000000
        /*0854*/ 	.word	0x00000068
        /*0858*/ 	.short	0x010a
        /*085a*/ 	.byte	0xff
	.zero		1


	//   ....[117]....
        /*085c*/ 	.word	0x000094c0
        /*0860*/ 	.word	0x00000000
        /*0864*/ 	.word	0x00000040
        /*0868*/ 	.short	0x010a
        /*086a*/ 	.byte	0xff
	.zero		1


	//   ....[118]....
        /*086c*/ 	.word	0x00009520
        /*0870*/ 	.word	0x00000000
        /*0874*/ 	.word	0x00000048
        /*0878*/ 	.short	0x010a
        /*087a*/ 	.byte	0xff
	.zero		1


	//   ....[119]....
        /*087c*/ 	.word	0x00009580
        /*0880*/ 	.word	0x00000000
        /*0884*/ 	.word	0x00000050
        /*0888*/ 	.short	0x010a
        /*088a*/ 	.byte	0xff
	.zero		1


	//   ....[120]....
        /*088c*/ 	.word	0x000095e0
        /*0890*/ 	.word	0x00000000
        /*0894*/ 	.word	0x00000058
        /*0898*/ 	.short	0x010a
        /*089a*/ 	.byte	0xff
	.zero		1


	//   ....[121]....
        /*089c*/ 	.word	0x00009640
        /*08a0*/ 	.word	0x00000000
        /*08a4*/ 	.word	0x00000040
        /*08a8*/ 	.short	0x010a
        /*08aa*/ 	.byte	0xff
	.zero		1


	//   ....[122]....
        /*08ac*/ 	.word	0x000096a0
        /*08b0*/ 	.word	0x00000000
        /*08b4*/ 	.word	0x00000048
        /*08b8*/ 	.short	0x010a
        /*08ba*/ 	.byte	0xff
	.zero		1


	//   ....[123]....
        /*08bc*/ 	.word	0x00009700
        /*08c0*/ 	.word	0x00000000
        /*08c4*/ 	.word	0x00000050
        /*08c8*/ 	.short	0x010a
        /*08ca*/ 	.byte	0xff
	.zero		1


	//   ....[124]....
        /*08cc*/ 	.word	0x00009750
        /*08d0*/ 	.word	0x00000003
        /*08d4*/ 	.word	0x00000070
        /*08d8*/ 	.short	0x010a
        /*08da*/ 	.byte	0xff
	.zero		1


	//   ....[125]....
        /*08dc*/ 	.word	0x000097b0
        /*08e0*/ 	.word	0x00000000
        /*08e4*/ 	.word	0x00000020
        /*08e8*/ 	.short	0x010a
        /*08ea*/ 	.byte	0xff
	.zero		1


	//   ....[126]....
        /*08ec*/ 	.word	0x00009800
        /*08f0*/ 	.word	0x0000001a
        /*08f4*/ 	.word	0x00000090
        /*08f8*/ 	.short	0x010a
        /*08fa*/ 	.byte	0xff
	.zero		1


	//   ....[127]....
        /*08fc*/ 	.word	0x00009850
        /*0900*/ 	.word	0x00000002
        /*0904*/ 	.word	0x00000020
        /*0908*/ 	.short	0x010a
        /*090a*/ 	.byte	0xff
	.zero		1


	//   ....[128]....
        /*090c*/ 	.word	0x000098a0
        /*0910*/ 	.word	0x00000002
        /*0914*/ 	.word	0x00000020
        /*0918*/ 	.short	0x010a
        /*091a*/ 	.byte	0xff
	.zero		1


	//   ....[129]....
        /*091c*/ 	.word	0x000098f0
        /*0920*/ 	.word	0x00000003
        /*0924*/ 	.word	0x00000020
        /*0928*/ 	.short	0x010a
        /*092a*/ 	.byte	0xff
	.zero		1


	//----- nvinfo : EIATTR_NUM_MBARRIERS
	.align		4
.L_47:
        /*092c*/ 	.byte	0x03, 0x38
        /*092e*/ 	.short	0x001e


	//----- nvinfo : EIATTR_EXIT_INSTR_OFFSETS
	.align		4
        /*0930*/ 	.byte	0x04, 0x1c
        /*0932*/ 	.short	(.L_49 - .L_48)


	//   ....[0]....
.L_48:
        /*0934*/ 	.word	0x00002c90


	//   ....[1]....
        /*0938*/ 	.word	0x00003180


	//   ....[2]....
        /*093c*/ 	.word	0x000031e0


	//   ....[3]....
        /*0940*/ 	.word	0x00004610


	//   ....[4]....
        /*0944*/ 	.word	0x00005840


	//   ....[5]....
        /*0948*/ 	.word	0x00005880


	//   ....[6]....
        /*094c*/ 	.word	0x00008d10


	//   ....[7]....
        /*0950*/ 	.word	0x00008d90


	//   ....[8]....
        /*0954*/ 	.word	0x00008dc0


	//   ....[9]....
        /*0958*/ 	.word	0x00008e30


	//----- nvinfo : EIATTR_MAX_THREADS
	.align		4
.L_49:
        /*095c*/ 	.byte	0x04, 0x05
        /*095e*/ 	.short	(.L_51 - .L_50)
.L_50:
        /*0960*/ 	.word	0x00000100
        /*0964*/ 	.word	0x00000001
        /*0968*/ 	.word	0x00000001


	//----- nvinfo : EIATTR_CRS_STACK_SIZE
	.align		4
.L_51:
        /*096c*/ 	.byte	0x04, 0x1e
        /*096e*/ 	.short	(.L_53 - .L_52)
.L_52:
        /*0970*/ 	.word	0x00000000


	//----- nvinfo : EIATTR_CBANK_PARAM_SIZE
	.align		4
.L_53:
        /*0974*/ 	.byte	0x03, 0x19
        /*0976*/ 	.short	0x0800


	//----- nvinfo : EIATTR_PARAM_CBANK
	.align		4
        /*0978*/ 	.byte	0x04, 0x0a
        /*097a*/ 	.short	(.L_55 - .L_54)
	.align		4
.L_54:
        /*097c*/ 	.word	index@(.nv.constant0._ZN7cutlass13device_kernelINS_4gemm6kernel13GemmUniversalIN4cute5tupleIJiiiiEEENS1_10collective13CollectiveMmaINS1_35MainloopSm100TmaUmmaWarpSpecializedILi2ELi2ELi4ENS5_IJNS4_1CILi2EEENSA_ILi1EEESC_EEEEENS5_IJNSA_ILi64EEENSA_ILi128EEENSA_ILi256EEEEEENS_6half_tENS5_IJlSC_lEEESJ_SK_NS4_8TiledMMAINS4_8MMA_AtomIJNS4_20SM100_MMA_F16BF16_SSISJ_SJ_fLi64ELi128ELNS4_4UMMA5MajorE0ELSP_0ELNSO_7ScaleInE0ELSQ_0EEEEEENS4_6LayoutINS5_IJSC_SC_SC_EEENS5_IJNSA_ILi0EEESV_SV_EEEEENS5_IJNS4_10UnderscoreESY_SY_EEEEENS4_13SM90_TMA_LOADENS4_14ComposedLayoutINS4_7SwizzleILi3ELi4ELi3EEENS4_18smem_ptr_flag_bitsILi16EEENST_INS5_IJNSA_ILi8EEESF_EEENS5_IJSF_SC_EEEEEEEvNS4_8identityENS4_23SM90_TMA_LOAD_MULTICASTES1B_vS1C_EENS_8epilogue10collective18CollectiveEpilogueINS1F_23Sm100TmaWarpSpecializedILi4ELi2ELi16ELb1ELb0EEEJSI_NS5_IJNST_ISF_SC_EENST_INSA_ILi32EEESC_EEEEESJ_SK_SJ_SK_NS1F_6fusion15FusionCallbacksIS1J_NS1O_17LinearCombinationISJ_fSJ_fLNS_15FloatRoundStyleE2EEESI_S1N_JEEENS4_5SM1004TMEM4LOAD26SM100_TMEM_LOAD_16dp256b4xES11_NS12_INS13_ILi2ELi4ELi3EEES16_NST_INS5_IJS17_S1L_EEENS5_IJS1L_SC_EEEEEEENS4_17SM75_U32x4_LDSM_NENS4_14SM90_TMA_STOREES22_NS4_17SM90_U32x4_STSM_NENS4_39AutoVectorizingCopyWithAssumedAlignmentILi128EEEEEEvvEEEEvNT_6ParamsE)
        /*0980*/ 	.short	0x0380
        /*0982*/ 	.short	0x0800


	//----- nvinfo : EIATTR_SW_WAR
	.align		4
.L_55:
        /*0984*/ 	.byte	0x04, 0x36
        /*0986*/ 	.short	(.L_57 - .L_56)
.L_56:
        /*0988*/ 	.word	0x00000008
.L_57:


//--------------------- .nv.callgraph             --------------------------
	.section	.nv.callgraph,"",@"SHT_CUDA_CALLGRAPH"
	.align	4
	.sectionentsize	8
	.align		4
        /*0000*/ 	.word	0x00000000
	.align		4
        /*0004*/ 	.word	0xffffffff
	.align		4
        /*0008*/ 	.word	index@(_ZN7cutlass13device_kernelINS_4gemm6kernel13GemmUniversalIN4cute5tupleIJiiiiEEENS1_10collective13CollectiveMmaINS1_35MainloopSm100TmaUmmaWarpSpecializedILi2ELi2ELi4ENS5_IJNS4_1CILi2EEENSA_ILi1EEESC_EEEEENS5_IJNSA_ILi64EEENSA_ILi128EEENSA_ILi256EEEEEENS_6half_tENS5_IJlSC_lEEESJ_SK_NS4_8TiledMMAINS4_8MMA_AtomIJNS4_20SM100_MMA_F16BF16_SSISJ_SJ_fLi64ELi128ELNS4_4UMMA5MajorE0ELSP_0ELNSO_7ScaleInE0ELSQ_0EEEEEENS4_6LayoutINS5_IJSC_SC_SC_EEENS5_IJNSA_ILi0EEESV_SV_EEEEENS5_IJNS4_10UnderscoreESY_SY_EEEEENS4_13SM90_TMA_LOADENS4_14ComposedLayoutINS4_7SwizzleILi3ELi4ELi3EEENS4_18smem_ptr_flag_bitsILi16EEENST_INS5_IJNSA_ILi8EEESF_EEENS5_IJSF_SC_EEEEEEEvNS4_8identityENS4_23SM90_TMA_LOAD_MULTICASTES1B_vS1C_EENS_8epilogue10collective18CollectiveEpilogueINS1F_23Sm100TmaWarpSpecializedILi4ELi2ELi16ELb1ELb0EEEJSI_NS5_IJNST_ISF_SC_EENST_INSA_ILi32EEESC_EEEEESJ_SK_SJ_SK_NS1F_6fusion15FusionCallbacksIS1J_NS1O_17LinearCombinationISJ_fSJ_fLNS_15FloatRoundStyleE2EEESI_S1N_JEEENS4_5SM1004TMEM4LOAD26SM100_TMEM_LOAD_16dp256b4xES11_NS12_INS13_ILi2ELi4ELi3EEES16_NST_INS5_IJS17_S1L_EEENS5_IJS1L_SC_EEEEEEENS4_17SM75_U32x4_LDSM_NENS4_14SM90_TMA_STOREES22_NS4_17SM90_U32x4_STSM_NENS4_39AutoVectorizingCopyWithAssumedAlignmentILi128EEEEEEvvEEEEvNT_6ParamsE)
	.align		4
        /*000c*/ 	.word	index@(__assertfail)
	.align		4
        /*0010*/ 	.word	0x00000000
	.align		4
        /*0014*/ 	.word	0xfffffffe
	.align		4
        /*0018*/ 	.word	0x00000000
	.align		4
        /*001c*/ 	.word	0xfffffffd
	.align		4
        /*0020*/ 	.word	0x00000000
	.align		4
        /*0024*/ 	.word	0xfffffffc


//--------------------- .nv.constant4             --------------------------
	.section	.nv.constant4,"a",@progbits
	.align	8
	.align		8
.nv.constant4:
        /*0000*/ 	.dword	__assertfail
	.align		8
        /*0008*/ 	.dword	__unnamed_1
	.align		8
        /*0010*/ 	.dword	__unnamed_2
	.align		8
        /*0018*/ 	.dword	_ZN40_INTERNAL_ebd2c18a_4_k_cu_f85a9a33_228024cuda3std3__45__cpo5beginE
	.align		8
        /*0020*/ 	.dword	_ZN40_INTERNAL_ebd2c18a_4_k_cu_f85a9a33_228024cuda3std3__45__cpo3endE
	.align		8
        /*0028*/ 	.dword	_ZN40_INTERNAL_ebd2c18a_4_k_cu_f85a9a33_228024cuda3std3__45__cpo6cbeginE
	.align		8
        /*0030*/ 	.dword	_ZN40_INTERNAL_ebd2c18a_4_k_cu_f85a9a33_228024cuda3std3__45__cpo4cendE
	.align		8
        /*0038*/ 	.dword	_ZN40_INTERNAL_ebd2c18a_4_k_cu_f85a9a33_228024cuda3std3__442_GLOBAL__N__ebd2c18a_4_k_cu_f85a9a33_228026ignoreE
	.align		8
        /*0040*/ 	.dword	_ZN40_INTERNAL_ebd2c18a_4_k_cu_f85a9a33_228024cuda3std3__419piecewise_constructE
	.align		8
        /*0048*/ 	.dword	_ZN40_INTERNAL_ebd2c18a_4_k_cu_f85a9a33_228024cuda3std3__48in_placeE
	.align		8
        /*0050*/ 	.dword	_ZN40_INTERNAL_ebd2c18a_4_k_cu_f85a9a33_228024cuda3std6ranges3__45__cpo4swapE
	.align		8
        /*0058*/ 	.dword	_ZN40_INTERNAL_ebd2c18a_4_k_cu_f85a9a33_228024cuda3std6ranges3__45__cpo9iter_moveE
	.align		8
        /*0060*/ 	.dword	_ZN40_INTERNAL_ebd2c18a_4_k_cu_f85a9a33_228024cute7productE
	.align		8
        /*0068*/ 	.dword	_ZN40_INTERNAL_ebd2c18a_4_k_cu_f85a9a33_228024cute1_E
	.align		8
        /*0070*/ 	.dword	$str$25
	.align		8
        /*0078*/ 	.dword	$str$26
	.align		8
        /*0080*/ 	.dword	$str$27
	.align		8
        /*0088*/ 	.dword	$str$28


//--------------------- .text._ZN7cutlass13device_kernelINS_4gemm6kernel13GemmUniversalIN4cute5tupleIJiiiiEEENS1_10collective13CollectiveMmaINS1_35MainloopSm100TmaUmmaWarpSpecializedILi2ELi2ELi4ENS5_IJNS4_1CILi2EEENSA_ILi1EEESC_EEEEENS5_IJNSA_ILi64EEENSA_ILi128EEENSA_ILi256EEEEEENS_6half_tENS5_IJlSC_lEEESJ_SK_NS4_8TiledMMAINS4_8MMA_AtomIJNS4_20SM100_MMA_F16BF16_SSISJ_SJ_fLi64ELi128ELNS4_4UMMA5MajorE0ELSP_0ELNSO_7ScaleInE0ELSQ_0EEEEEENS4_6LayoutINS5_IJSC_SC_SC_EEENS5_IJNSA_ILi0EEESV_SV_EEEEENS5_IJNS4_10UnderscoreESY_SY_EEEEENS4_13SM90_TMA_LOADENS4_14ComposedLayoutINS4_7SwizzleILi3ELi4ELi3EEENS4_18smem_ptr_flag_bitsILi16EEENST_INS5_IJNSA_ILi8EEESF_EEENS5_IJSF_SC_EEEEEEEvNS4_8identityENS4_23SM90_TMA_LOAD_MULTICASTES1B_vS1C_EENS_8epilogue10collective18CollectiveEpilogueINS1F_23Sm100TmaWarpSpecializedILi4ELi2ELi16ELb1ELb0EEEJSI_NS5_IJNST_ISF_SC_EENST_INSA_ILi32EEESC_EEEEESJ_SK_SJ_SK_NS1F_6fusion15FusionCallbacksIS1J_NS1O_17LinearCombinationISJ_fSJ_fLNS_15FloatRoundStyleE2EEESI_S1N_JEEENS4_5SM1004TMEM4LOAD26SM100_TMEM_LOAD_16dp256b4xES11_NS12_INS13_ILi2ELi4ELi3EEES16_NST_INS5_IJS17_S1L_EEENS5_IJS1L_SC_EEEEEEENS4_17SM75_U32x4_LDSM_NENS4_14SM90_TMA_STOREES22_NS4_17SM90_U32x4_STSM_NENS4_39AutoVectorizingCopyWithAssumedAlignmentILi128EEEEEEvvEEEEvNT_6ParamsE --------------------------
	.section	.text._ZN7cutlass13device_kernelINS_4gemm6kernel13GemmUniversalIN4cute5tupleIJiiiiEEENS1_10collective13CollectiveMmaINS1_35MainloopSm100TmaUmmaWarpSpecializedILi2ELi2ELi4ENS5_IJNS4_1CILi2EEENSA_ILi1EEESC_EEEEENS5_IJNSA_ILi64EEENSA_ILi128EEENSA_ILi256EEEEEENS_6half_tENS5_IJlSC_lEEESJ_SK_NS4_8TiledMMAINS4_8MMA_AtomIJNS4_20SM100_MMA_F16BF16_SSISJ_SJ_fLi64ELi128ELNS4_4UMMA5MajorE0ELSP_0ELNSO_7ScaleInE0ELSQ_0EEEEEENS4_6LayoutINS5_IJSC_SC_SC_EEENS5_IJNSA_ILi0EEESV_SV_EEEEENS5_IJNS4_10UnderscoreESY_SY_EEEEENS4_13SM90_TMA_LOADENS4_14ComposedLayoutINS4_7SwizzleILi3ELi4ELi3EEENS4_18smem_ptr_flag_bitsILi16EEENST_INS5_IJNSA_ILi8EEESF_EEENS5_IJSF_SC_EEEEEEEvNS4_8identityENS4_23SM90_TMA_LOAD_MULTICASTES1B_vS1C_EENS_8epilogue10collective18CollectiveEpilogueINS1F_23Sm100TmaWarpSpecializedILi4ELi2ELi16ELb1ELb0EEEJSI_NS5_IJNST_ISF_SC_EENST_INSA_ILi32EEESC_EEEEESJ_SK_SJ_SK_NS1F_6fusion15FusionCallbacksIS1J_NS1O_17LinearCombinationISJ_fSJ_fLNS_15FloatRoundStyleE2EEESI_S1N_JEEENS4_5SM1004TMEM4LOAD26SM100_TMEM_LOAD_16dp256b4xES11_NS12_INS13_ILi2ELi4ELi3EEES16_NST_INS5_IJS17_S1L_EEENS5_IJS1L_SC_EEEEEEENS4_17SM75_U32x4_LDSM_NENS4_14SM90_TMA_STOREES22_NS4_17SM90_U32x4_STSM_NENS4_39AutoVectorizingCopyWithAssumedAlignmentILi128EEEEEEvvEEEEvNT_6ParamsE,"ax",@progbits
	.align	128
.text._ZN7cutlass13device_kernelINS_4gemm6kernel13GemmUniversalIN4cute5tupleIJiiiiEEENS1_10collective13CollectiveMmaINS1_35MainloopSm100TmaUmmaWarpSpecializedILi2ELi2ELi4ENS5_IJNS4_1CILi2EEENSA_ILi1EEESC_EEEEENS5_IJNSA_ILi64EEENSA_ILi128EEENSA_ILi256EEEEEENS_6half_tENS5_IJlSC_lEEESJ_SK_NS4_8TiledMMAINS4_8MMA_AtomIJNS4_20SM100_MMA_F16BF16_SSISJ_SJ_fLi64ELi128ELNS4_4UMMA5MajorE0ELSP_0ELNSO_7ScaleInE0ELSQ_0EEEEEENS4_6LayoutINS5_IJSC_SC_SC_EEENS5_IJNSA_ILi0EEESV_SV_EEEEENS5_IJNS4_10UnderscoreESY_SY_EEEEENS4_13SM90_TMA_LOADENS4_14ComposedLayoutINS4_7SwizzleILi3ELi4ELi3EEENS4_18smem_ptr_flag_bitsILi16EEENST_INS5_IJNSA_ILi8EEESF_EEENS5_IJSF_SC_EEEEEEEvNS4_8identityENS4_23SM90_TMA_LOAD_MULTICASTES1B_vS1C_EENS_8epilogue10collective18CollectiveEpilogueINS1F_23Sm100TmaWarpSpecializedILi4ELi2ELi16ELb1ELb0EEEJSI_NS5_IJNST_ISF_SC_EENST_INSA_ILi32EEESC_EEEEESJ_SK_SJ_SK_NS1F_6fusion15FusionCallbacksIS1J_NS1O_17LinearCombinationISJ_fSJ_fLNS_15FloatRoundStyleE2EEESI_S1N_JEEENS4_5SM1004TMEM4LOAD26SM100_TMEM_LOAD_16dp256b4xES11_NS12_INS13_ILi2ELi4ELi3EEES16_NST_INS5_IJS17_S1L_EEENS5_IJS1L_SC_EEEEEEENS4_17SM75_U32x4_LDSM_NENS4_14SM90_TMA_STOREES22_NS4_17SM90_U32x4_STSM_NENS4_39AutoVectorizingCopyWithAssumedAlignmentILi128EEEEEEvvEEEEvNT_6ParamsE:
        .type           _ZN7cutlass13device_kernelINS_4gemm6kernel13GemmUniversalIN4cute5tupleIJiiiiEEENS1_10collective13CollectiveMmaINS1_35MainloopSm100TmaUmmaWarpSpecializedILi2ELi2ELi4ENS5_IJNS4_1CILi2EEENSA_ILi1EEESC_EEEEENS5_IJNSA_ILi64EEENSA_ILi128EEENSA_ILi256EEEEEENS_6half_tENS5_IJlSC_lEEESJ_SK_NS4_8TiledMMAINS4_8MMA_AtomIJNS4_20SM100_MMA_F16BF16_SSISJ_SJ_fLi64ELi128ELNS4_4UMMA5MajorE0ELSP_0ELNSO_7ScaleInE0ELSQ_0EEEEEENS4_6LayoutINS5_IJSC_SC_SC_EEENS5_IJNSA_ILi0EEESV_SV_EEEEENS5_IJNS4_10UnderscoreESY_SY_EEEEENS4_13SM90_TMA_LOADENS4_14ComposedLayoutINS4_7SwizzleILi3ELi4ELi3EEENS4_18smem_ptr_flag_bitsILi16EEENST_INS5_IJNSA_ILi8EEESF_EEENS5_IJSF_SC_EEEEEEEvNS4_8identityENS4_23SM90_TMA_LOAD_MULTICASTES1B_vS1C_EENS_8epilogue10collective18CollectiveEpilogueINS1F_23Sm100TmaWarpSpecializedILi4ELi2ELi16ELb1ELb0EEEJSI_NS5_IJNST_ISF_SC_EENST_INSA_ILi32EEESC_EEEEESJ_SK_SJ_SK_NS1F_6fusion15FusionCallbacksIS1J_NS1O_17LinearCombinationISJ_fSJ_fLNS_15FloatRoundStyleE2EEESI_S1N_JEEENS4_5SM1004TMEM4LOAD26SM100_TMEM_LOAD_16dp256b4xES11_NS12_INS13_ILi2ELi4ELi3EEES16_NST_INS5_IJS17_S1L_EEENS5_IJS1L_SC_EEEEEEENS4_17SM75_U32x4_LDSM_NENS4_14SM90_TMA_STOREES22_NS4_17SM90_U32x4_STSM_NENS4_39AutoVectorizingCopyWithAssumedAlignmentILi128EEEEEEvvEEEEvNT_6ParamsE,@function
        .size           _ZN7cutlass13device_kernelINS_4gemm6kernel13GemmUniversalIN4cute5tupleIJiiiiEEENS1_10collective13CollectiveMmaINS1_35MainloopSm100TmaUmmaWarpSpecializedILi2ELi2ELi4ENS5_IJNS4_1CILi2EEENSA_ILi1EEESC_EEEEENS5_IJNSA_ILi64EEENSA_ILi128EEENSA_ILi256EEEEEENS_6half_tENS5_IJlSC_lEEESJ_SK_NS4_8TiledMMAINS4_8MMA_AtomIJNS4_20SM100_MMA_F16BF16_SSISJ_SJ_fLi64ELi128ELNS4_4UMMA5MajorE0ELSP_0ELNSO_7ScaleInE0ELSQ_0EEEEEENS4_6LayoutINS5_IJSC_SC_SC_EEENS5_IJNSA_ILi0EEESV_SV_EEEEENS5_IJNS4_10UnderscoreESY_SY_EEEEENS4_13SM90_TMA_LOADENS4_14ComposedLayoutINS4_7SwizzleILi3ELi4ELi3EEENS4_18smem_ptr_flag_bitsILi16EEENST_INS5_IJNSA_ILi8EEESF_EEENS5_IJSF_SC_EEEEEEEvNS4_8identityENS4_23SM90_TMA_LOAD_MULTICASTES1B_vS1C_EENS_8epilogue10collective18CollectiveEpilogueINS1F_23Sm100TmaWarpSpecializedILi4ELi2ELi16ELb1ELb0EEEJSI_NS5_IJNST_ISF_SC_EENST_INSA_ILi32EEESC_EEEEESJ_SK_SJ_SK_NS1F_6fusion15FusionCallbacksIS1J_NS1O_17LinearCombinationISJ_fSJ_fLNS_15FloatRoundStyleE2EEESI_S1N_JEEENS4_5SM1004TMEM4LOAD26SM100_TMEM_LOAD_16dp256b4xES11_NS12_INS13_ILi2ELi4ELi3EEES16_NST_INS5_IJS17_S1L_EEENS5_IJS1L_SC_EEEEEEENS4_17SM75_U32x4_LDSM_NENS4_14SM90_TMA_STOREES22_NS4_17SM90_U32x4_STSM_NENS4_39AutoVectorizingCopyWithAssumedAlignmentILi128EEEEEEvvEEEEvNT_6ParamsE,(.L_x_181 - _ZN7cutlass13device_kernelINS_4gemm6kernel13GemmUniversalIN4cute5tupleIJiiiiEEENS1_10collective13CollectiveMmaINS1_35MainloopSm100TmaUmmaWarpSpecializedILi2ELi2ELi4ENS5_IJNS4_1CILi2EEENSA_ILi1EEESC_EEEEENS5_IJNSA_ILi64EEENSA_ILi128EEENSA_ILi256EEEEEENS_6half_tENS5_IJlSC_lEEESJ_SK_NS4_8TiledMMAINS4_8MMA_AtomIJNS4_20SM100_MMA_F16BF16_SSISJ_SJ_fLi64ELi128ELNS4_4UMMA5MajorE0ELSP_0ELNSO_7ScaleInE0ELSQ_0EEEEEENS4_6LayoutINS5_IJSC_SC_SC_EEENS5_IJNSA_ILi0EEESV_SV_EEEEENS5_IJNS4_10UnderscoreESY_SY_EEEEENS4_13SM90_TMA_LOADENS4_14ComposedLayoutINS4_7SwizzleILi3ELi4ELi3EEENS4_18smem_ptr_flag_bitsILi16EEENST_INS5_IJNSA_ILi8EEESF_EEENS5_IJSF_SC_EEEEEEEvNS4_8identityENS4_23SM90_TMA_LOAD_MULTICASTES1B_vS1C_EENS_8epilogue10collective18CollectiveEpilogueINS1F_23Sm100TmaWarpSpecializedILi4ELi2ELi16ELb1ELb0EEEJSI_NS5_IJNST_ISF_SC_EENST_INSA_ILi32EEESC_EEEEESJ_SK_SJ_SK_NS1F_6fusion15FusionCallbacksIS1J_NS1O_17LinearCombinationISJ_fSJ_fLNS_15FloatRoundStyleE2EEESI_S1N_JEEENS4_5SM1004TMEM4LOAD26SM100_TMEM_LOAD_16dp256b4xES11_NS12_INS13_ILi2ELi4ELi3EEES16_NST_INS5_IJS17_S1L_EEENS5_IJS1L_SC_EEEEEEENS4_17SM75_U32x4_LDSM_NENS4_14SM90_TMA_STOREES22_NS4_17SM90_U32x4_STSM_NENS4_39AutoVectorizingCopyWithAssumedAlignmentILi128EEEEEEvvEEEEvNT_6ParamsE)
        .other          _ZN7cutlass13device_kernelINS_4gemm6kernel13GemmUniversalIN4cute5tupleIJiiiiEEENS1_10collective13CollectiveMmaINS1_35MainloopSm100TmaUmmaWarpSpecializedILi2ELi2ELi4ENS5_IJNS4_1CILi2EEENSA_ILi1EEESC_EEEEENS5_IJNSA_ILi64EEENSA_ILi128EEENSA_ILi256EEEEEENS_6half_tENS5_IJlSC_lEEESJ_SK_NS4_8TiledMMAINS4_8MMA_AtomIJNS4_20SM100_MMA_F16BF16_SSISJ_SJ_fLi64ELi128ELNS4_4UMMA5MajorE0ELSP_0ELNSO_7ScaleInE0ELSQ_0EEEEEENS4_6LayoutINS5_IJSC_SC_SC_EEENS5_IJNSA_ILi0EEESV_SV_EEEEENS5_IJNS4_10UnderscoreESY_SY_EEEEENS4_13SM90_TMA_LOADENS4_14ComposedLayoutINS4_7SwizzleILi3ELi4ELi3EEENS4_18smem_ptr_flag_bitsILi16EEENST_INS5_IJNSA_ILi8EEESF_EEENS5_IJSF_SC_EEEEEEEvNS4_8identityENS4_23SM90_TMA_LOAD_MULTICASTES1B_vS1C_EENS_8epilogue10collective18CollectiveEpilogueINS1F_23Sm100TmaWarpSpecializedILi4ELi2ELi16ELb1ELb0EEEJSI_NS5_IJNST_ISF_SC_EENST_INSA_ILi32EEESC_EEEEESJ_SK_SJ_SK_NS1F_6fusion15FusionCallbacksIS1J_NS1O_17LinearCombinationISJ_fSJ_fLNS_15FloatRoundStyleE2EEESI_S1N_JEEENS4_5SM1004TMEM4LOAD26SM100_TMEM_LOAD_16dp256b4xES11_NS12_INS13_ILi2ELi4ELi3EEES16_NST_INS5_IJS17_S1L_EEENS5_IJS1L_SC_EEEEEEENS4_17SM75_U32x4_LDSM_NENS4_14SM90_TMA_STOREES22_NS4_17SM90_U32x4_STSM_NENS4_39AutoVectorizingCopyWithAssumedAlignmentILi128EEEEEEvvEEEEvNT_6ParamsE,@"STO_CUDA_ENTRY STV_DEFAULT"
_ZN7cutlass13device_kernelINS_4gemm6kernel13GemmUniversalIN4cute5tupleIJiiiiEEENS1_10collective13CollectiveMmaINS1_35MainloopSm100TmaUmmaWarpSpecializedILi2ELi2ELi4ENS5_IJNS4_1CILi2EEENSA_ILi1EEESC_EEEEENS5_IJNSA_ILi64EEENSA_ILi128EEENSA_ILi256EEEEEENS_6half_tENS5_IJlSC_lEEESJ_SK_NS4_8TiledMMAINS4_8MMA_AtomIJNS4_20SM100_MMA_F16BF16_SSISJ_SJ_fLi64ELi128ELNS4_4UMMA5MajorE0ELSP_0ELNSO_7ScaleInE0ELSQ_0EEEEEENS4_6LayoutINS5_IJSC_SC_SC_EEENS5_IJNSA_ILi0EEESV_SV_EEEEENS5_IJNS4_10UnderscoreESY_SY_EEEEENS4_13SM90_TMA_LOADENS4_14ComposedLayoutINS4_7SwizzleILi3ELi4ELi3EEENS4_18smem_ptr_flag_bitsILi16EEENST_INS5_IJNSA_ILi8EEESF_EEENS5_IJSF_SC_EEEEEEEvNS4_8identityENS4_23SM90_TMA_LOAD_MULTICASTES1B_vS1C_EENS_8epilogue10collective18CollectiveEpilogueINS1F_23Sm100TmaWarpSpecializedILi4ELi2ELi16ELb1ELb0EEEJSI_NS5_IJNST_ISF_SC_EENST_INSA_ILi32EEESC_EEEEESJ_SK_SJ_SK_NS1F_6fusion15FusionCallbacksIS1J_NS1O_17LinearCombinationISJ_fSJ_fLNS_15FloatRoundStyleE2EEESI_S1N_JEEENS4_5SM1004TMEM4LOAD26SM100_TMEM_LOAD_16dp256b4xES11_NS12_INS13_ILi2ELi4ELi3EEES16_NST_INS5_IJS17_S1L_EEENS5_IJS1L_SC_EEEEEEENS4_17SM75_U32x4_LDSM_NENS4_14SM90_TMA_STOREES22_NS4_17SM90_U32x4_STSM_NENS4_39AutoVectorizingCopyWithAssumedAlignmentILi128EEEEEEvvEEEEvNT_6ParamsE:
[----:B------:R-:W1:Y:S01]  /*0000*/  LDC R1, c[0x0][0x37c] ;  /* 0x0000df00ff017b82 */ /* 0x000e620000000800 */
[----:B------:R-:W2:Y:S01]  /*0010*/  S2R R56, SR_TID.X ;  /* 0x0000000000387919 */ /* 0x000ea20000002100 */
[----:B------:R-:W3:Y:S01]  /*0020*/  LDCU.64 UR8, c[0x0][0x890] ;  /* 0x00011200ff0877ac */ /* 0x000ee20008000a00 */
[----:B------:R-:W-:Y:S02]  /*0030*/  PRMT R45, RZ, 0x7610, R45 ;  /* 0x00007610ff2d7816 */ /* 0x000fe4000000002d */
[----:B------:R-:W-:Y:S01]  /*0040*/  ELECT P4, URZ, PT ;  /* 0x0000000000ff782f */ /* 0x000fe20003880000 */
[----:B---3--:R-:W-:-:S04]  /*0050*/  UISETP.NE.U32.AND UP0, UPT, UR8, URZ, UPT ;  /* 0x000000ff0800728c */ /* 0x008fc8000bf05070 */
[----:B------:R-:W-:Y:S01]  /*0060*/  UISETP.NE.AND.EX UP0, UPT, UR9, URZ, UPT, UP0 ;  /* 0x000000ff0900728c */ /* 0x000fe2000bf05300 */
[----:B--2---:R-:W-:-:S05]  /*0070*/  SHF.R.U32.HI R46, RZ, 0x5, R56 ;  /* 0x00000005ff2e7819 */ /* 0x004fca0000011638 */
[----:B------:R-:W2:Y:S02]  /*0080*/  SHFL.IDX PT, R0, R46, RZ, 0x1f ;  /* 0x00001fff2e007589 */ /* 0x000ea400000e0000 */
[----:B--2---:R-:W-:Y:S01]  /*0090*/  R2UR UR18, R0 ;  /* 0x00000000001272ca */ /* 0x004fe200000e0000 */
[----:B-1----:R-:W-:-:S14]  /*00a0*/  BRA.U UP0, `(.L_x_0) ;  /* 0x0000000100307547 */ /* 0x002fdc000b800000 */
[----:B------:R-:W1:Y:S02]  /*00b0*/  LDCU.64 UR4, c[0x0][0x888] ;  /* 0x00011100ff0477ac */ /* 0x000e640008000a00 */
[----:B-1----:R-:W-:-:S04]  /*00c0*/  UISETP.NE.U32.AND UP0, UPT, UR4, URZ, UPT ;  /* 0x000000ff0400728c */ /* 0x002fc8000bf05070 */
[----:B------:R-:W-:-:S09]  /*00d0*/  UISETP.NE.AND.EX UP0, UPT, UR5, URZ, UPT, UP0 ;  /* 0x000000ff0500728c */ /* 0x000fd2000bf05300 */
[----:B------:R-:W-:Y:S05]  /*00e0*/  BRA.U !UP0, `(.L_x_1) ;  /* 0x0000000108147547 */ /* 0x000fea000b800000 */
[----:B------:R-:W1:Y:S01]  /*00f0*/  LDC.64 R2, c[0x0][0x888] ;  /* 0x00022200ff027b82 */ /* 0x000e620000000a00 */
[----:B------:R-:W1:Y:S02]  /*0100*/  LDCU.64 UR4, c[0x0][0x358] ;  /* 0x00006b00ff0477ac */ /* 0x000e640008000a00 */
[----:B-1----:R1:W5:Y:S01]  /*0110*/  LDG.E R27, desc[UR4][R2.64] ;  /* 0x00000004021b7981 */ /* 0x002362000c1e1900 */
[----:B------:R-:W-:Y:S01]  /*0120*/  HFMA2 R45, -RZ, RZ, 0, 5.9604644775390625e-08 ;  /* 0x00000001ff2d7431 */ /* 0x000fe200000001ff */
[----:B------:R-:W-:Y:S05]  /*0130*/  BRA `(.L_x_0) ;  /* 0x00000000000c7947 */ /* 0x000fea0003800000 */
.L_x_1:
[----:B------:R-:W1:Y:S01]  /*0140*/  LDCU UR4, c[0x0][0x880] ;  /* 0x00011000ff0477ac */ /* 0x000e620008000800 */
[----:B------:R-:W-:Y:S01]  /*0150*/  HFMA2 R45, -RZ, RZ, 0, 5.9604644775390625e-08 ;  /* 0x00000001ff2d7431 */ /* 0x000fe200000001ff */
[----:B-1----:R-:W-:-:S07]  /*0160*/  MOV R27, UR4 ;  /* 0x00000004001b7c02 */ /* 0x002fce0008000f00 */
.L_x_0:
[----:B------:R-:W2:Y:S02]  /*0170*/  LDCU.64 UR4, c[0x0][0x8b0] ;  /* 0x00011600ff0477ac */ /* 0x000ea40008000a00 */
[----:B--2---:R-:W-:-:S04]  /*0180*/  UISETP.NE.U32.AND UP0, UPT, UR4, URZ, UPT ;  /* 0x000000ff0400728c */ /* 0x004fc8000bf05070 */
[----:B------:R-:W-:-:S09]  /*0190*/  UISETP.NE.AND.EX UP0, UPT, UR5, URZ, UPT, UP0 ;  /* 0x000000ff0500728c */ /* 0x000fd2000bf05300 */
[----:B------:R-:W-:Y:S05]  /*01a0*/  BRA.U UP0, `(.L_x_2) ;  /* 0x0000000100287547 */ /* 0x000fea000b800000 */
[----:B------:R-:W2:Y:S02]  /*01b0*/  LDCU.64 UR4, c[0x0][0x8a8] ;  /* 0x00011500ff0477ac */ /* 0x000ea40008000a00 */
[----:B--2---:R-:W-:-:S04]  /*01c0*/  UISETP.NE.U32.AND UP0, UPT, UR4, URZ, UPT ;  /* 0x000000ff0400728c */ /* 0x004fc8000bf05070 */
[----:B------:R-:W-:-:S09]  /*01d0*/  UISETP.NE.AND.EX UP0, UPT, UR5, URZ, UPT, UP0 ;  /* 0x000000ff0500728c */ /* 0x000fd2000bf05300 */
[----:B------:R-:W-:Y:S05]  /*01e0*/  BRA.U !UP0, `(.L_x_3) ;  /* 0x0000000108107547 */ /* 0x000fea000b800000 */
[----:B------:R-:W2:Y:S01]  /*01f0*/  LDC.64 R24, c[0x0][0x8a8] ;  /* 0x00022a00ff187b82 */ /* 0x000ea20000000a00 */
[----:B------:R-:W2:Y:S02]  /*0200*/  LDCU.64 UR4, c[0x0][0x358] ;  /* 0x00006b00ff0477ac */ /* 0x000ea40008000a00 */
[----:B--2---:R2:W5:Y:S01]  /*0210*/  LDG.E R24, desc[UR4][R24.64] ;  /* 0x0000000418187981 */ /* 0x004562000c1e1900 */
[----:B------:R-:W-:Y:S05]  /*0220*/  BRA `(.L_x_2) ;  /* 0x0000000000087947 */ /* 0x000fea0003800000 */
.L_x_3:
[----:B------:R-:W2:Y:S02]  /*0230*/  LDCU UR4, c[0x0][0x8a0] ;  /* 0x00011400ff0477ac */ /* 0x000ea40008000800 */
[----:B--2---:R-:W-:Y:S02]  /*0240*/  MOV R24, UR4 ;  /* 0x0000000400187c02 */ /* 0x004fe40008000f00 */
.L_x_2:
[----:B------:R-:W-:Y:S01]  /*0250*/  IMAD.U32 R0, RZ, RZ, UR18 ;  /* 0x00000012ff007e24 */ /* 0x000fe2000f8e00ff */
[----:B------:R-:W-:Y:S04]  /*0260*/  BSSY.RECONVERGENT B0, `(.L_x_4) ;  /* 0x000000c000007945 */ /* 0x000fe80003800200 */
[C---:B------:R-:W-:Y:S02]  /*0270*/  ISETP.NE.OR P1, PT, R0.reuse, 0x1, !P4 ;  /* 0x000000010000780c */ /* 0x040fe40006725670 */
[----:B------:R-:W-:-:S11]  /*0280*/  ISETP.NE.OR P0, PT, R0, 0x3, !P4 ;  /* 0x000000030000780c */ /* 0x000fd60006705670 */
[----:B------:R-:W-:Y:S05]  /*0290*/  @P1 BRA `(.L_x_5) ;  /* 0x0000000000201947 */ /* 0x000fea0003800000 */
[----:B------:R-:W3:Y:S02]  /*02a0*/  LDCU.64 UR4, c[0x0][0x348] ;  /* 0x00006900ff0477ac */ /* 0x000ee40008000a00 */
[----:B---3--:R-:W-:Y:S02]  /*02b0*/  UIADD3 UR6, UP1, UPT, UR4, 0x80, URZ ;  /* 0x0000008004067890 */ /* 0x008fe4000ff3e0ff */
[----:B------:R-:W-:Y:S02]  /*02c0*/  UIADD3 UR4, UP0, UPT, UR4, 0x180, URZ ;  /* 0x0000018004047890 */ /* 0x000fe4000ff1e0ff */
[----:B------:R-:W-:Y:S02]  /*02d0*/  UIADD3.X UR7, UPT, UPT, URZ, UR5, URZ, UP1, !UPT ;  /* 0x00000005ff077290 */ /* 0x000fe40008ffe4ff */
[----:B------:R-:W-:-:S07]  /*02e0*/  UIADD3.X UR5, UPT, UPT, URZ, UR5, URZ, UP0, !UPT ;  /* 0x00000005ff057290 */ /* 0x000fce00087fe4ff */
[----:B------:R3:W-:Y:S02]  /*02f0*/  UTMACCTL.PF [UR6] ;  /* 0x00000000060079b9 */ /* 0x0007e40008040000 */
[----:B------:R3:W-:Y:S02]  /*0300*/  UTMACCTL.PF [UR4] ;  /* 0x00000000040079b9 */ /* 0x0007e40008040000 */
[----:B---3--:R-:W-:Y:S01]  /*0310*/  NOP ;  /* 0x0000000000007918 */ /* 0x008fe20000000000 */
.L_x_5:
[----:B------:R-:W-:Y:S05]  /*0320*/  BSYNC.RECONVERGENT B0 ;  /* 0x0000000000007941 */ /* 0x000fea0003800200 */
.L_x_4:
[----:B------:R-:W-:Y:S04]  /*0330*/  BSSY.RECONVERGENT B0, `(.L_x_6) ;  /* 0x000000a000007945 */ /* 0x000fe80003800200 */
        /* <DEDUP_REMOVED lines=9> */
.L_x_7:
[----:B------:R-:W-:Y:S05]  /*03d0*/  BSYNC.RECONVERGENT B0 ;  /* 0x0000000000007941 */ /* 0x000fea0003800200 */
.L_x_6:
[----:B------:R-:W3:Y:S01]  /*03e0*/  LDCU.64 UR4, c[0x0][0x888] ;  /* 0x00011100ff0477ac */ /* 0x000ee20008000a00 */
[----:B------:R-:W-:Y:S02]  /*03f0*/  UISETP.EQ.U32.AND UP2, UPT, UR8, URZ, UPT ;  /* 0x000000ff0800728c */ /* 0x000fe4000bf42070 */
[----:B------:R-:W-:Y:S02]  /*0400*/  UPLOP3.LUT UP3, UPT, UPT, UPT, UPT, 0x80, 0x8 ;  /* 0x000000000008789c */ /* 0x000fe40003f6f070 */
[----:B---3--:R-:W-:-:S04]  /*0410*/  UISETP.NE.U32.AND UP0, UPT, UR4, URZ, UPT ;  /* 0x000000ff0400728c */ /* 0x008fc8000bf05070 */
[----:B------:R-:W-:-:S04]  /*0420*/  UISETP.NE.AND.EX UP1, UPT, UR5, URZ, UPT, UP0 ;  /* 0x000000ff0500728c */ /* 0x000fc8000bf25300 */
[----:B------:R-:W-:-:S04]  /*0430*/  UISETP.EQ.OR.EX UP4, UPT, UR9, URZ, !UP1, UP2 ;  /* 0x000000ff0900728c */ /* 0x000fc8000cf82720 */
[----:B------:R-:W-:-:S05]  /*0440*/  UP2UR UR63, UPR, URZ, 0x10 ;  /* 0x00000010ff3f7883 */ /* 0x000fca0008000000 */
[----:B------:R-:W-:Y:S07]  /*0450*/  BRA.U !UP4, `(.L_x_8) ;  /* 0x000000010c207547 */ /* 0x000fee000b800000 */
[----:B------:R-:W-:Y:S01]  /*0460*/  UISETP.NE.U32.AND UP2, UPT, UR8, URZ, UPT ;  /* 0x000000ff0800728c */ /* 0x000fe2000bf45070 */
[----:B-----5:R-:W-:Y:S01]  /*0470*/  FSETP.NEU.AND P0, PT, R27, RZ, PT ;  /* 0x000000ff1b00720b */ /* 0x020fe20003f0d000 */
[----:B------:R-:W-:Y:S02]  /*0480*/  USEL UR4, URZ, 0xffffffff, UP1 ;  /* 0xffffffffff047887 */ /* 0x000fe40008800000 */
[----:B------:R-:W-:-:S10]  /*0490*/  UISETP.NE.AND.EX UP2, UPT, UR9, URZ, UPT, UP2 ;  /* 0x000000ff0900728c */ /* 0x000fd4000bf45320 */
[----:B------:R-:W-:Y:S01]  /*04a0*/  VOTEU.ANY UP0, P0 ;  /* 0x0000000000ff7886 */ /* 0x000fe20000000100 */
[----:B------:R-:W-:-:S04]  /*04b0*/  @!UP2 USEL UR4, URZ, 0xffffffff, UP0 ;  /* 0xffffffffff04a887 */ /* 0x000fc80008000000 */
[----:B------:R-:W-:-:S04]  /*04c0*/  ULOP3.LUT UR4, UR4, 0x1, URZ, 0xc0, !UPT ;  /* 0x0000000104047892 */ /* 0x000fc8000f8ec0ff */
[----:B------:R-:W-:-:S11]  /*04d0*/  UISETP.NE.U32.AND UP3, UPT, UR4, 0x1, UPT ;  /* 0x000000010400788c */ /* 0x000fd6000bf65070 */
.L_x_8:
[----:B-1----:R-:W1:Y:S01]  /*04e0*/  SHFL.IDX PT, R2, R46, RZ, 0x1f ;  /* 0x00001fff2e027589 */ /* 0x002e6200000e0000 */
[----:B------:R-:W-:Y:S01]  /*04f0*/  UISETP.NE.AND UP6, UPT, UR18, 0x2, UPT ;  /* 0x000000021200788c */ /* 0x000fe2000bfc5270 */
[----:B-1----:R-:W-:-:S13]  /*0500*/  ISETP.NE.AND P0, PT, R2, RZ, PT ;  /* 0x000000ff0200720c */ /* 0x002fda0003f05270 */
[----:B------:R-:W-:Y:S05]  /*0510*/  @P0 BRA `(.L_x_9) ;  /* 0x0000000000480947 */ /* 0x000fea0003800000 */
[----:B------:R-:W1:Y:S01]  /*0520*/  S2UR UR4, SR_CgaCtaId ;  /* 0x00000000000479c3 */ /* 0x000e620000008800 */
[----:B------:R-:W-:Y:S01]  /*0530*/  UMOV UR5, 0x400 ;  /* 0x0000040000057882 */ /* 0x000fe20000000000 */
[----:B------:R-:W-:Y:S01]  /*0540*/  UMOV UR8, 0x1 ;  /* 0x0000000100087882 */ /* 0x000fe20000000000 */
[----:B------:R-:W-:Y:S01]  /*0550*/  UMOV UR6, 0x2 ;  /* 0x0000000200067882 */ /* 0x000fe20000000000 */
[----:B------:R-:W-:-:S04]  /*0560*/  UIADD3 UR8, UPT, UPT, -UR8, 0x100000, URZ ;  /* 0x0010000008087890 */ /* 0x000fc8000fffe1ff */
[----:B------:R-:W-:Y:S02]  /*0570*/  USHF.L.U32 UR9, UR8, 0xb, URZ ;  /* 0x0000000b08097899 */ /* 0x000fe400080006ff */
[----:B------:R-:W-:Y:S02]  /*0580*/  USHF.L.U32 UR8, UR8, 0x1, URZ ;  /* 0x0000000108087899 */ /* 0x000fe400080006ff */
[----:B------:R-:W-:-:S04]  /*0590*/  UIADD3 UR6, UPT, UPT, -UR6, 0x100000, URZ ;  /* 0x0010000006067890 */ /* 0x000fc8000fffe1ff */
[----:B------:R-:W-:Y:S02]  /*05a0*/  USHF.L.U32 UR7, UR6, 0xb, URZ ;  /* 0x0000000b06077899 */ /* 0x000fe400080006ff */
[----:B------:R-:W-:Y:S01]  /*05b0*/  USHF.L.U32 UR6, UR6, 0x1, URZ ;  /* 0x0000000106067899 */ /* 0x000fe200080006ff */
[----:B------:R-:W-:Y:S01]  /*05c0*/  ELECT P0, URZ, PT ;  /* 0x0000000000ff782f */ /* 0x000fe20003800000 */
[----:B-1----:R-:W-:Y:S01]  /*05d0*/  ULEA UR4, UR4, UR5, 0x18 ;  /* 0x0000000504047291 */ /* 0x002fe2000f8ec0ff */
[----:B------:R-:W1:Y:S11]  /*05e0*/  FENCE.VIEW.ASYNC.S ;  /* 0x00000000000073c6 */ /* 0x000e760000000000 */
[----:B-1----:R1:W3:Y:S01]  /*05f0*/  SYNCS.EXCH.64 URZ, [UR4], UR8 ;  /* 0x0000000804ff75b2 */ /* 0x0022e20008000100 */
[----:B------:R1:W4:Y:S01]  /*0600*/  SYNCS.EXCH.64 URZ, [UR4+0x10], UR6 ;  /* 0x0000100604ff75b2 */ /* 0x0003220008000100 */
[----:B------:R1:W1:Y:S01]  /*0610*/  SYNCS.EXCH.64 URZ, [UR4+0x8], UR8 ;  /* 0x0000080804ff75b2 */ /* 0x0002620008000100 */
[----:B------:R1:W1:Y:S01]  /*0620*/  SYNCS.EXCH.64 URZ, [UR4+0x18], UR6 ;  /* 0x0000180604ff75b2 */ /* 0x0002620008000100 */
[----:B------:R-:W-:Y:S01]  /*0630*/  NOP ;  /* 0x0000000000007918 */ /* 0x000fe20000000000 */
.L_x_9:
[----:B------:R-:W2:Y:S01]  /*0640*/  SHFL.IDX PT, R2, R46, RZ, 0x1f ;  /* 0x00001fff2e027589 */ /* 0x000ea200000e0000 */
[----:B------:R-:W-:Y:S01]  /*0650*/  NOP ;  /* 0x0000000000007918 */ /* 0x000fe20000000000 */
[----:B--2---:R-:W-:-:S13]  /*0660*/  ISETP.NE.AND P0, PT, R2, 0x1, PT ;  /* 0x000000010200780c */ /* 0x004fda0003f05270 */
[----:B------:R-:W-:Y:S05]  /*0670*/  @P0 BRA `(.L_x_10) ;  /* 0x0000000000580947 */ /* 0x000fea0003800000 */
[----:B-1----:R-:W1:Y:S01]  /*0680*/  S2UR UR4, SR_CgaCtaId ;  /* 0x00000000000479c3 */ /* 0x002e620000008800 */
        /* <DEDUP_REMOVED lines=12> */
[----:B-1----:R2:W1:Y:S01]  /*0750*/  SYNCS.EXCH.64 URZ, [UR4+0x20], UR8 ;  /* 0x0000200804ff75b2 */ /* 0x0024620008000100 */
[----:B------:R2:W1:Y:S01]  /*0760*/  SYNCS.EXCH.64 URZ, [UR4+0x40], UR6 ;  /* 0x0000400604ff75b2 */ /* 0x0004620008000100 */
[----:B------:R2:W1:Y:S01]  /*0770*/  SYNCS.EXCH.64 URZ, [UR4+0x28], UR8 ;  /* 0x0000280804ff75b2 */ /* 0x0004620008000100 */
[----:B------:R2:W1:Y:S01]  /*0780*/  SYNCS.EXCH.64 URZ, [UR4+0x48], UR6 ;  /* 0x0000480604ff75b2 */ /* 0x0004620008000100 */
[----:B------:R2:W1:Y:S01]  /*0790*/  SYNCS.EXCH.64 URZ, [UR4+0x30], UR8 ;  /* 0x0000300804ff75b2 */ /* 0x0004620008000100 */
[----:B------:R2:W1:Y:S01]  /*07a0*/  SYNCS.EXCH.64 URZ, [UR4+0x50], UR6 ;  /* 0x0000500604ff75b2 */ /* 0x0004620008000100 */
[----:B------:R2:W1:Y:S01]  /*07b0*/  SYNCS.EXCH.64 URZ, [UR4+0x38], UR8 ;  /* 0x0000380804ff75b2 */ /* 0x0004620008000100 */
[----:B------:R2:W1:Y:S02]  /*07c0*/  SYNCS.EXCH.64 URZ, [UR4+0x58], UR6 ;  /* 0x0000580604ff75b2 */ /* 0x0004640008000100 */
[----:B--2---:R-:W-:Y:S01]  /*07d0*/  NOP ;  /* 0x0000000000007918 */ /* 0x004fe20000000000 */
.L_x_10:
[----:B------:R-:W2:Y:S01]  /*07e0*/  SHFL.IDX PT, R2, R46, RZ, 0x1f ;  /* 0x00001fff2e027589 */ /* 0x000ea200000e0000 */
[----:B------:R-:W-:Y:S01]  /*07f0*/  NOP ;  /* 0x0000000000007918 */ /* 0x000fe20000000000 */
[----:B--2---:R-:W-:-:S13]  /*0800*/  ISETP.NE.AND P0, PT, R2, 0x3, PT ;  /* 0x000000030200780c */ /* 0x004fda0003f05270 */
[----:B------:R-:W-:Y:S05]  /*0810*/  @P0 BRA `(.L_x_11) ;  /* 0x0000000000300947 */ /* 0x000fea0003800000 */
[----:B-1----:R-:W1:Y:S01]  /*0820*/  S2UR UR4, SR_CgaCtaId ;  /* 0x00000000000479c3 */ /* 0x002e620000008800 */
[----:B------:R-:W-:Y:S01]  /*0830*/  UMOV UR6, 0x400 ;  /* 0x0000040000067882 */ /* 0x000fe20000000000 */
[----:B------:R-:W-:Y:S01]  /*0840*/  UMOV UR5, 0x20 ;  /* 0x0000002000057882 */ /* 0x000fe20000000000 */
[----:B------:R-:W-:Y:S01]  /*0850*/  ELECT P0, URZ, PT ;  /* 0x0000000000ff782f */ /* 0x000fe20003800000 */
[----:B-1----:R-:W-:Y:S02]  /*0860*/  ULEA UR6, UR4, UR6, 0x18 ;  /* 0x0000000604067291 */ /* 0x002fe4000f8ec0ff */
[----:B------:R-:W-:-:S04]  /*0870*/  UIADD3 UR4, UPT, UPT, -UR5, 0x100000, URZ ;  /* 0x0010000005047890 */ /* 0x000fc8000fffe1ff */
[----:B------:R-:W-:Y:S02]  /*0880*/  USHF.L.U32 UR5, UR4, 0xb, URZ ;  /* 0x0000000b04057899 */ /* 0x000fe400080006ff */
[----:B------:R-:W-:Y:S01]  /*0890*/  USHF.L.U32 UR4, UR4, 0x1, URZ ;  /* 0x0000000104047899 */ /* 0x000fe200080006ff */
[----:B------:R-:W1:Y:S11]  /*08a0*/  FENCE.VIEW.ASYNC.S ;  /* 0x00000000000073c6 */ /* 0x000e760000000000 */
[----:B-1----:R2:W1:Y:S01]  /*08b0*/  SYNCS.EXCH.64 URZ, [UR6+0x60], UR4 ;  /* 0x0000600406ff75b2 */ /* 0x0024620008000100 */
[----:B------:R2:W1:Y:S02]  /*08c0*/  SYNCS.EXCH.64 URZ, [UR6+0x68], UR4 ;  /* 0x0000680406ff75b2 */ /* 0x0004640008000100 */
[----:B--2---:R-:W-:Y:S01]  /*08d0*/  NOP ;  /* 0x0000000000007918 */ /* 0x004fe20000000000 */
.L_x_11:
[----:B------:R-:W2:Y:S01]  /*08e0*/  SHFL.IDX PT, R2, R46, RZ, 0x1f ;  /* 0x00001fff2e027589 */ /* 0x000ea200000e0000 */
[----:B------:R-:W-:Y:S01]  /*08f0*/  NOP ;  /* 0x0000000000007918 */ /* 0x000fe20000000000 */
[----:B--2---:R-:W-:-:S13]  /*0900*/  ISETP.NE.AND P0, PT, R2, 0x4, PT ;  /* 0x000000040200780c */ /* 0x004fda0003f05270 */
[----:B------:R-:W-:Y:S05]  /*0910*/  @P0 BRA `(.L_x_12) ;  /* 0x00000000004c0947 */ /* 0x000fea0003800000 */
[----:B-1----:R-:W1:Y:S01]  /*0920*/  S2UR UR6, SR_CgaCtaId ;  /* 0x00000000000679c3 */ /* 0x002e620000008800 */
[----:B------:R-:W-:Y:S01]  /*0930*/  UMOV UR4, 0x1e0 ;  /* 0x000001e000047882 */ /* 0x000fe20000000000 */
[----:B------:R-:W-:Y:S01]  /*0940*/  UMOV UR5, 0x400 ;  /* 0x0000040000057882 */ /* 0x000fe20000000000 */
[----:B------:R-:W-:Y:S01]  /*0950*/  USEL UR4, UR4, 0x1a0, UP3 ;  /* 0x000001a004047887 */ /* 0x000fe20009800000 */
[----:B------:R-:W-:Y:S01]  /*0960*/  UMOV UR8, 0x1 ;  /* 0x0000000100087882 */ /* 0x000fe20000000000 */
[----:B------:R-:W-:Y:S01]  /*0970*/  ELECT P0, URZ, PT ;  /* 0x0000000000ff782f */ /* 0x000fe20003800000 */
[----:B------:R-:W-:-:S04]  /*0980*/  UIADD3 UR8, UPT, UPT, -UR8, 0x100000, URZ ;  /* 0x0010000008087890 */ /* 0x000fc8000fffe1ff */
[----:B------:R-:W-:Y:S02]  /*0990*/  USHF.L.U32 UR9, UR8, 0xb, URZ ;  /* 0x0000000b08097899 */ /* 0x000fe400080006ff */
[----:B------:R-:W-:Y:S02]  /*09a0*/  USHF.L.U32 UR8, UR8, 0x1, URZ ;  /* 0x0000000108087899 */ /* 0x000fe400080006ff */
[----:B-1----:R-:W-:Y:S02]  /*09b0*/  ULEA UR6, UR6, UR5, 0x18 ;  /* 0x0000000506067291 */ /* 0x002fe4000f8ec0ff */
[----:B------:R-:W-:-:S04]  /*09c0*/  UIADD3 UR4, UPT, UPT, -UR4, 0x100000, URZ ;  /* 0x0010000004047890 */ /* 0x000fc8000fffe1ff */
[----:B------:R-:W-:Y:S02]  /*09d0*/  USHF.L.U32 UR5, UR4, 0xb, URZ ;  /* 0x0000000b04057899 */ /* 0x000fe400080006ff */
[----:B------:R-:W-:Y:S01]  /*09e0*/  USHF.L.U32 UR4, UR4, 0x1, URZ ;  /* 0x0000000104047899 */ /* 0x000fe200080006ff */
[----:B------:R-:W1:Y:S03]  /*09f0*/  FENCE.VIEW.ASYNC.S ;  /* 0x00000000000073c6 */ /* 0x000e660000000000 */
[----:B-1----:R2:W1:Y:S08]  /*0a00*/  SYNCS.EXCH.64 URZ, [UR6+0x70], UR8 ;  /* 0x0000700806ff75b2 */ /* 0x0024700008000100 */
[----:B------:R2:W1:Y:S01]  /*0a10*/  SYNCS.EXCH.64 URZ, [UR6+0x80], UR4 ;  /* 0x0000800406ff75b2 */ /* 0x0004620008000100 */
[----:B------:R2:W1:Y:S01]  /*0a20*/  SYNCS.EXCH.64 URZ, [UR6+0x78], UR8 ;  /* 0x0000780806ff75b2 */ /* 0x0004620008000100 */
[----:B------:R2:W1:Y:S02]  /*0a30*/  SYNCS.EXCH.64 URZ, [UR6+0x88], UR4 ;  /* 0x0000880406ff75b2 */ /* 0x0004640008000100 */
[----:B--2---:R-:W-:Y:S01]  /*0a40*/  NOP ;  /* 0x0000000000007918 */ /* 0x004fe20000000000 */
.L_x_12:
        /* <DEDUP_REMOVED lines=26> */
.L_x_13:
[----:B------:R-:W2:Y:S01]  /*0bf0*/  SHFL.IDX PT, R2, R46, RZ, 0x1f ;  /* 0x00001fff2e027589 */ /* 0x000ea200000e0000 */
[----:B------:R-:W1:Y:S01]  /*0c00*/  S2UR UR55, SR_CgaCtaId ;  /* 0x00000000003779c3 */ /* 0x000e620000008800 */
[----:B------:R-:W-:Y:S01]  /*0c10*/  NOP ;  /* 0x0000000000007918 */ /* 0x000fe20000000000 */
[----:B--2---:R-:W-:-:S13]  /*0c20*/  ISETP.NE.AND P0, PT, R2, 0x3, PT ;  /* 0x000000030200780c */ /* 0x004fda0003f05270 */
[----:B-1----:R-:W-:Y:S05]  /*0c30*/  @P0 BRA `(.L_x_14) ;  /* 0x0000000000340947 */ /* 0x002fea0003800000 */
[----:B------:R-:W-:Y:S01]  /*0c40*/  UMOV UR4, 0x400 ;  /* 0x0000040000047882 */ /* 0x000fe20000000000 */
[----:B------:R-:W-:Y:S01]  /*0c50*/  UMOV UR6, 0x20 ;  /* 0x0000002000067882 */ /* 0x000fe20000000000 */
[----:B------:R-:W-:Y:S02]  /*0c60*/  ULEA UR4, UR55, UR4, 0x18 ;  /* 0x0000000437047291 */ /* 0x000fe4000f8ec0ff */
[----:B------:R-:W-:-:S04]  /*0c70*/  UIADD3 UR6, UPT, UPT, -UR6, 0x100000, URZ ;  /* 0x0010000006067890 */ /* 0x000fc8000fffe1ff */
[----:B------:R-:W-:Y:S02]  /*0c80*/  USHF.L.U32 UR7, UR6, 0xb, URZ ;  /* 0x0000000b06077899 */ /* 0x000fe400080006ff */
[----:B------:R-:W-:Y:S01]  /*0c90*/  USHF.L.U32 UR6, UR6, 0x1, URZ ;  /* 0x0000000106067899 */ /* 0x000fe200080006ff */
[----:B------:R-:W-:Y:S01]  /*0ca0*/  ELECT P0, URZ, PT ;  /* 0x0000000000ff782f */ /* 0x000fe20003800000 */
[----:B------:R-:W1:Y:S10]  /*0cb0*/  FENCE.VIEW.ASYNC.S ;  /* 0x00000000000073c6 */ /* 0x000e740000000000 */
[----:B-1----:R1:W2:Y:S01]  /*0cc0*/  SYNCS.EXCH.64 URZ, [UR4+0xd0], UR6 ;  /* 0x0000d00604ff75b2 */ /* 0x0022a20008000100 */
[----:B------:R1:W1:Y:S01]  /*0cd0*/  SYNCS.EXCH.64 URZ, [UR4+0xe0], UR6 ;  /* 0x0000e00604ff75b2 */ /* 0x0002620008000100 */
[----:B------:R1:W1:Y:S01]  /*0ce0*/  SYNCS.EXCH.64 URZ, [UR4+0xd8], UR6 ;  /* 0x0000d80604ff75b2 */ /* 0x0002620008000100 */
[----:B------:R1:W1:Y:S01]  /*0cf0*/  SYNCS.EXCH.64 URZ, [UR4+0xe8], UR6 ;  /* 0x0000e80604ff75b2 */ /* 0x0002620008000100 */
[----:B------:R-:W-:Y:S01]  /*0d00*/  NOP ;  /* 0x0000000000007918 */ /* 0x000fe20000000000 */
.L_x_14:
[----:B-1----:R-:W1:Y:S01]  /*0d10*/  LDCU UR4, c[0x0][0x36c] ;  /* 0x00006d80ff0477ac */ /* 0x002e620008000800 */
[----:B------:R-:W-:Y:S01]  /*0d20*/  ISETP.NE.OR P4, PT, R0, 0x2, !P4 ;  /* 0x000000020000780c */ /* 0x000fe20006785670 */
[----:B------:R-:W-:Y:S01]  /*0d30*/  NOP ;  /* 0x0000000000007918 */ /* 0x000fe20000000000 */
[----:B------:R-:W-:Y:S01]  /*0d40*/  LOP3.LUT R0, R56, 0x1f, RZ, 0xc0, !PT ;  /* 0x0000001f38007812 */ /* 0x000fe200078ec0ff */
[----:B------:R-:W-:Y:S02]  /*0d50*/  UISETP.NE.AND UP4, UPT, UR18, URZ, UPT ;  /* 0x000000ff1200728c */ /* 0x000fe4000bf85270 */
[----:B-1----:R-:W-:-:S09]  /*0d60*/  UISETP.EQ.U32.AND UP5, UPT, UR4, 0x1, UPT ;  /* 0x000000010400788c */ /* 0x002fd2000bfa2070 */
[----:B------:R-:W-:Y:S05]  /*0d70*/  BRA.U !UP5, `(.L_x_15) ;  /* 0x000000010d087547 */ /* 0x000fea000b800000 */
[----:B--234-:R-:W-:Y:S01]  /*0d80*/  UCGABAR_ARV ;  /* 0x00000000000079c7 */ /* 0x01cfe20008000000 */
[----:B------:R-:W-:Y:S05]  /*0d90*/  BRA `(.L_x_16) ;  /* 0x0000000000047947 */ /* 0x000fea0003800000 */
.L_x_15:
[----:B--234-:R-:W-:Y:S01]  /*0da0*/  NOP ;  /* 0x0000000000007918 */ /* 0x01cfe20000000000 */
.L_x_16:
[----:B------:R-:W1:Y:S01]  /*0db0*/  S2UR UR24, SR_CTAID.X ;  /* 0x00000000001879c3 */ /* 0x000e620000002500 */
[----:B------:R-:W-:-:S05]  /*0dc0*/  CS2R.32 R48, SR_CgaSize ;  /* 0x0000000000307805 */ /* 0x000fca0000008a00 */
[----:B------:R-:W-:-:S05]  /*0dd0*/  IMAD R48, R48, -0xa0, RZ ;  /* 0xffffff6030307824 */ /* 0x000fca00078e02ff */
[----:B------:R-:W-:-:S14]  /*0de0*/  R2UR UR5, R48 ;  /* 0x00000000300572ca */ /* 0x000fdc00000e0000 */
[----:B------:R-:W2:Y:S01]  /*0df0*/  LDCU UR5, c[0x0][UR5+0x2b0] ;  /* 0x00005600050577ac */ /* 0x000ea20008000800 */
[----:B------:R-:W-:-:S05]  /*0e00*/  CS2R.32 R48, SR_CgaSize ;  /* 0x0000000000307805 */ /* 0x000fca0000008a00 */
[----:B------:R-:W-:-:S05]  /*0e10*/  IMAD R48, R48, -0xa0, RZ ;  /* 0xffffff6030307824 */ /* 0x000fca00078e02ff */
[----:B------:R-:W-:-:S14]  /*0e20*/  R2UR UR4, R48 ;  /* 0x00000000300472ca */ /* 0x000fdc00000e0000 */
[----:B------:R-:W3:Y:S01]  /*0e30*/  LDCU UR4, c[0x0][UR4+0x2b4] ;  /* 0x00005680040477ac */ /* 0x000ee20008000800 */
[----:B------:R-:W4:Y:S01]  /*0e40*/  S2UR UR28, SR_CTAID.Y ;  /* 0x00000000001c79c3 */ /* 0x000f220000002600 */
[----:B------:R-:W-:-:S05]  /*0e50*/  CS2R.32 R48, SR_CgaSize ;  /* 0x0000000000307805 */ /* 0x000fca0000008a00 */
[----:B------:R-:W-:-:S05]  /*0e60*/  IMAD R48, R48, -0xa0, RZ ;  /* 0xffffff6030307824 */ /* 0x000fca00078e02ff */
[----:B------:R-:W-:-:S14]  /*0e70*/  R2UR UR6, R48 ;  /* 0x00000000300672ca */ /* 0x000fdc00000e0000 */
[----:B------:R-:W3:Y:S01]  /*0e80*/  LDCU UR6, c[0x0][UR6+0x2a0] ;  /* 0x00005400060677ac */ /* 0x000ee20008000800 */
[----:B------:R-:W-:-:S05]  /*0e90*/  CS2R.32 R48, SR_CgaSize ;  /* 0x0000000000307805 */ /* 0x000fca0000008a00 */
[----:B------:R-:W-:-:S05]  /*0ea0*/  IMAD R48, R48, -0xa0, RZ ;  /* 0xffffff6030307824 */ /* 0x000fca00078e02ff */
[----:B------:R-:W-:-:S14]  /*0eb0*/  R2UR UR7, R48 ;  /* 0x00000000300772ca */ /* 0x000fdc00000e0000 */
[----:B------:R-:W3:Y:S01]  /*0ec0*/  LDCU UR7, c[0x0][UR7+0x2a4] ;  /* 0x00005480070777ac */ /* 0x000ee20008000800 */
[----:B------:R-:W-:Y:S01]  /*0ed0*/  USHF.L.U32 UR37, UR55, 0xc, URZ ;  /* 0x0000000c37257899 */ /* 0x000fe200080006ff */
[----:B------:R-:W3:Y:S01]  /*0ee0*/  LDCU UR19, c[0x0][0xb24] ;  /* 0x00016480ff1377ac */ /* 0x000ee20008000800 */
[----:B------:R-:W3:Y:S01]  /*0ef0*/  LDCU UR39, c[0x0][0xb24] ;  /* 0x00016480ff2777ac */ /* 0x000ee20008000800 */
[----:B-1----:R-:W-:Y:S01]  /*0f00*/  I2FP.F32.U32 R3, UR24 ;  /* 0x0000001800037c45 */ /* 0x002fe20008201000 */
[----:B------:R-:W1:Y:S04]  /*0f10*/  LDCU UR22, c[0x0][0xb30] ;  /* 0x00016600ff1677ac */ /* 0x000e680008000800 */
[----:B--2---:R-:W-:Y:S01]  /*0f20*/  FMUL R3, R3, UR5 ;  /* 0x0000000503037c20 */ /* 0x004fe20008400000 */
[----:B------:R-:W-:Y:S01]  /*0f30*/  ULOP3.LUT UR37, UR37, 0x1000, URZ, 0xc0, !UPT ;  /* 0x0000100025257892 */ /* 0x000fe2000f8ec0ff */
[----:B----4-:R-:W-:-:S04]  /*0f40*/  I2FP.F32.U32 R2, UR28 ;  /* 0x0000001c00027c45 */ /* 0x010fc80008201000 */
[----:B------:R-:W2:Y:S01]  /*0f50*/  F2I.U32.TRUNC.NTZ R3, R3 ;  /* 0x0000000300037305 */ /* 0x000ea2000020f000 */
[----:B---3--:R-:W-:-:S07]  /*0f60*/  FMUL R2, R2, UR4 ;  /* 0x0000000402027c20 */ /* 0x008fce0008400000 */
[----:B------:R-:W3:Y:S01]  /*0f70*/  F2I.U32.TRUNC.NTZ R2, R2 ;  /* 0x0000000200027305 */ /* 0x000ee2000020f000 */
[----:B--2---:R-:W-:Y:S02]  /*0f80*/  R2UR UR5, R3 ;  /* 0x00000000030572ca */ /* 0x004fe400000e0000 */
[----:B---3--:R-:W-:Y:S02]  /*0f90*/  R2UR UR4, R2 ;  /* 0x00000000020472ca */ /* 0x008fe400000e0000 */
[----:B------:R-:W-:-:S09]  /*0fa0*/  PRMT R2, RZ, 0x7610, R2 ;  /* 0x00007610ff027816 */ /* 0x000fd20000000002 */
[----:B------:R-:W-:-:S04]  /*0fb0*/  UIADD3 UR5, UPT, UPT, -UR5, URZ, URZ ;  /* 0x000000ff05057290 */ /* 0x000fc8000fffe1ff */
[----:B------:R-:W-:Y:S02]  /*0fc0*/  UIMAD UR5, UR6, UR5, UR24 ;  /* 0x00000005060572a4 */ /* 0x000fe4000f8e0218 */
[----:B------:R-:W-:-:S04]  /*0fd0*/  UIADD3 UR4, UPT, UPT, -UR4, URZ, URZ ;  /* 0x000000ff04047290 */ /* 0x000fc8000fffe1ff */
[----:B------:R-:W-:Y:S01]  /*0fe0*/  IMAD.U32 R48, RZ, RZ, UR5 ;  /* 0x00000005ff307e24 */ /* 0x000fe2000f8e00ff */
[----:B------:R-:W-:-:S06]  /*0ff0*/  UIMAD UR4, UR7, UR4, UR28 ;  /* 0x00000004070472a4 */ /* 0x000fcc000f8e021c */
[----:B------:R-:W-:Y:S01]  /*1000*/  IMAD.U32 R47, RZ, RZ, UR4 ;  /* 0x00000004ff2f7e24 */ /* 0x000fe2000f8e00ff */
[----:B-1----:R-:W-:Y:S06]  /*1010*/  BRA.U UP4, `(.L_x_17) ;  /* 0x00000001042c7547 */ /* 0x002fec000b800000 */
[----:B------:R-:W-:Y:S02]  /*1020*/  R2UR UR4, R47 ;  /* 0x000000002f0472ca */ /* 0x000fe400000e0000 */
[----:B------:R-:W-:-:S11]  /*1030*/  R2UR UR6, R48 ;  /* 0x00000000300672ca */ /* 0x000fd600000e0000 */
[----:B------:R-:W-:-:S04]  /*1040*/  UISETP.NE.AND UP0, UPT, UR4, URZ, UPT ;  /* 0x000000ff0400728c */ /* 0x000fc8000bf05270 */
[----:B------:R-:W-:-:S04]  /*1050*/  UISETP.EQ.OR UP0, UPT, UR6, URZ, !UP0 ;  /* 0x000000ff0600728c */ /* 0x000fc8000c702670 */
[----:B------:R-:W-:Y:S02]  /*1060*/  USEL UR5, URZ, 0x1, !UP0 ;  /* 0x00000001ff057887 */ /* 0x000fe4000c000000 */
[----:B------:R-:W-:-:S04]  /*1070*/  UISETP.NE.AND UP0, UPT, UR4, URZ, UPT ;  /* 0x000000ff0400728c */ /* 0x000fc8000bf05270 */
[----:B------:R-:W-:Y:S02]  /*1080*/  USEL UR4, URZ, 0x2, UP0 ;  /* 0x00000002ff047887 */ /* 0x000fe40008000000 */
[----:B------:R-:W-:-:S04]  /*1090*/  UISETP.NE.AND UP0, UPT, UR6, 0x1, UPT ;  /* 0x000000010600788c */ /* 0x000fc8000bf05270 */
[----:B------:R-:W-:-:S04]  /*10a0*/  USEL UR4, UR4, 0x2, UP0 ;  /* 0x0000000204047887 */ /* 0x000fc80008000000 */
[----:B------:R-:W-:-:S06]  /*10b0*/  UIADD3 UR4, UPT, UPT, UR5, UR4, URZ ;  /* 0x0000000405047290 */ /* 0x000fcc000fffe0ff */
[----:B------:R-:W-:-:S07]  /*10c0*/  IMAD.U32 R2, RZ, RZ, UR4 ;  /* 0x00000004ff027e24 */ /* 0x000fce000f8e00ff */
.L_x_17:
[----:B------:R-:W1:Y:S01]  /*10d0*/  S2UR UR60, SR_CTAID.Z ;  /* 0x00000000003c79c3 */ /* 0x000e620000002700 */
[----:B------:R-:W-:-:S09]  /*10e0*/  UISETP.GE.AND UP0, UPT, UR19, 0x1, UPT ;  /* 0x000000011300788c */ /* 0x000fd2000bf06270 */
[----:B------:R-:W-:Y:S05]  /*10f0*/  BRA.U !UP0, `(.L_x_18) ;  /* 0x0000000108d07547 */ /* 0x000fea000b800000 */
[----:B------:R-:W2:Y:S01]  /*1100*/  LDCU UR20, c[0x0][0xb0c] ;  /* 0x00016180ff1477ac */ /* 0x000ea20008000800 */
[----:B------:R-:W3:Y:S01]  /*1110*/  LDCU.128 UR12, c[0x0][0xb10] ;  /* 0x00016200ff0c77ac */ /* 0x000ee20008000c00 */
[----:B------:R-:W4:Y:S01]  /*1120*/  LDCU UR6, c[0x0][0x370] ;  /* 0x00006e00ff0677ac */ /* 0x000f220008000800 */
[----:B------:R-:W1:Y:S01]  /*1130*/  LDCU UR7, c[0x0][0x374] ;  /* 0x00006e80ff0777ac */ /* 0x000e620008000800 */
[----:B------:R-:W1:Y:S01]  /*1140*/  LDCU UR21, c[0x0][0xb20] ;  /* 0x00016400ff1577ac */ /* 0x000e620008000800 */
[----:B--2---:R-:W-:Y:S02]  /*1150*/  UISETP.NE.AND UP0, UPT, UR20, 0x1, UPT ;  /* 0x000000011400788c */ /* 0x004fe4000bf05270 */
[----:B---3--:R-:W-:Y:S01]  /*1160*/  UIMAD.WIDE.U32 UR4, UR24, UR12, URZ ;  /* 0x0000000c180472a5 */ /* 0x008fe2000f8e00ff */
[----:B------:R-:W2:Y:S01]  /*1170*/  LDCU.64 UR8, c[0x0][0xb28] ;  /* 0x00016500ff0877ac */ /* 0x000ea20008000a00 */
[----:B----4-:R-:W-:Y:S02]  /*1180*/  UIMAD.WIDE.U32 UR10, UR6, UR12, URZ ;  /* 0x0000000c060a72a5 */ /* 0x010fe4000f8e00ff */
[----:B------:R-:W-:-:S02]  /*1190*/  USHF.R.U32.HI UR5, URZ, UR13, UR5 ;  /* 0x0000000dff057299 */ /* 0x000fc40008011605 */
[----:B------:R-:W-:Y:S02]  /*11a0*/  UISETP.NE.AND UP2, UPT, UR19, 0x1, UPT ;  /* 0x000000011300788c */ /* 0x000fe4000bf45270 */
[----:B------:R-:W-:Y:S01]  /*11b0*/  USEL UR5, UR24, UR5, !UP0 ;  /* 0x0000000518057287 */ /* 0x000fe2000c000000 */
[----:B------:R-:W-:Y:S01]  /*11c0*/  UMOV UR10, UR11 ;  /* 0x0000000b000a7c82 */ /* 0x000fe20008000000 */
[----:B------:R-:W-:Y:S02]  /*11d0*/  UIMAD.WIDE.U32 UR16, UR28, UR15, URZ ;  /* 0x0000000f1c1072a5 */ /* 0x000fe4000f8e00ff */
[----:B------:R-:W-:Y:S02]  /*11e0*/  @UP0 USHF.R.U32.HI UR6, URZ, UR13, UR10 ;  /* 0x0000000dff060299 */ /* 0x000fe4000801160a */
[----:B------:R-:W-:Y:S02]  /*11f0*/  UISETP.NE.AND UP0, UPT, UR14, 0x1, UPT ;  /* 0x000000010e00788c */ /* 0x000fe4000bf05270 */
[----:B-1----:R-:W-:-:S02]  /*1200*/  UIMAD.WIDE.U32 UR10, UR7, UR15, URZ ;  /* 0x0000000f070a72a5 */ /* 0x002fc4000f8e00ff */
[----:B--2---:R-:W-:Y:S01]  /*1210*/  UIMAD.WIDE.U32 UR12, UR6, UR8, URZ ;  /* 0x00000008060c72a5 */ /* 0x004fe2000f8e00ff */
[----:B------:R-:W-:Y:S02]  /*1220*/  UMOV UR4, UR17 ;  /* 0x0000001100047c82 */ /* 0x000fe40008000000 */
[----:B------:R-:W-:Y:S02]  /*1230*/  USHF.R.U32.HI UR4, URZ, UR21, UR4 ;  /* 0x00000015ff047299 */ /* 0x000fe40008011604 */
[----:B------:R-:W-:Y:S02]  /*1240*/  UMOV UR10, UR11 ;  /* 0x0000000b000a7c82 */ /* 0x000fe40008000000 */
[----:B------:R-:W-:Y:S01]  /*1250*/  UMOV UR12, UR13 ;  /* 0x0000000d000c7c82 */ /* 0x000fe20008000000 */
[----:B------:R-:W-:Y:S02]  /*1260*/  @UP0 USHF.R.U32.HI UR7, URZ, UR21, UR10 ;  /* 0x00000015ff070299 */ /* 0x000fe4000801160a */
[----:B------:R-:W-:-:S02]  /*1270*/  USEL UR4, UR28, UR4, !UP0 ;  /* 0x000000041c047287 */ /* 0x000fc4000c000000 */
[----:B------:R-:W-:Y:S02]  /*1280*/  UIMAD.WIDE.U32 UR10, UR7, UR8, URZ ;  /* 0x00000008070a72a5 */ /* 0x000fe4000f8e00ff */
[----:B------:R-:W-:Y:S02]  /*1290*/  @UP2 USHF.R.U32.HI UR6, URZ, UR9, UR12 ;  /* 0x00000009ff062299 */ /* 0x000fe4000801160c */
[----:B------:R-:W-:-:S03]  /*12a0*/  UIMAD.WIDE.U32 UR12, UR4, UR8, URZ ;  /* 0x00000008040c72a5 */ /* 0x000fc6000f8e00ff */
[----:B------:R-:W-:Y:S02]  /*12b0*/  UMOV UR10, UR11 ;  /* 0x0000000b000a7c82 */ /* 0x000fe40008000000 */
[----:B------:R-:W-:Y:S02]  /*12c0*/  @UP2 USHF.R.U32.HI UR7, URZ, UR9, UR10 ;  /* 0x00000009ff072299 */ /* 0x000fe4000801160a */
[----:B------:R-:W-:Y:S02]  /*12d0*/  UIMAD UR10, UR6, UR19, URZ ;  /* 0x00000013060a72a4 */ /* 0x000fe4000f8e02ff */
[----:B------:R-:W-:-:S04]  /*12e0*/  UIMAD UR7, UR7, UR19, URZ ;  /* 0x00000013070772a4 */ /* 0x000fc8000f8e02ff */
[----:B------:R-:W-:-:S03]  /*12f0*/  UISETP.GE.AND UP0, UPT, UR4, UR7, UPT ;  /* 0x000000070400728c */ /* 0x000fc6000bf06270 */
[----:B------:R-:W-:Y:S01]  /*1300*/  UMOV UR7, UR13 ;  /* 0x0000000d00077c82 */ /* 0x000fe20008000000 */
[----:B------:R-:W-:Y:S02]  /*1310*/  UISETP.GE.OR UP0, UPT, UR5, UR10, UP0 ;  /* 0x0000000a0500728c */ /* 0x000fe40008706670 */
[----:B------:R-:W-:Y:S02]  /*1320*/  UIMAD.WIDE.U32 UR10, UR5, UR8, URZ ;  /* 0x00000008050a72a5 */ /* 0x000fe4000f8e00ff */
[----:B------:R-:W-:Y:S02]  /*1330*/  USHF.R.U32.HI UR7, URZ, UR9, UR7 ;  /* 0x00000009ff077299 */ /* 0x000fe40008011607 */
[----:B------:R-:W-:Y:S02]  /*1340*/  UIADD3 UR10, UPT, UPT, -UR4, URZ, URZ ;  /* 0x000000ff040a7290 */ /* 0x000fe4000fffe1ff */
[----:B------:R-:W-:Y:S02]  /*1350*/  USEL UR7, UR4, UR7, !UP2 ;  /* 0x0000000704077287 */ /* 0x000fe4000d000000 */
[----:B------:R-:W-:Y:S01]  /*1360*/  UIMAD UR10, UR14, UR10, UR28 ;  /* 0x0000000a0e0a72a4 */ /* 0x000fe2000f8e021c */
[----:B------:R-:W-:Y:S01]  /*1370*/  @!UP0 UMOV UR8, UR11 ;  /* 0x0000000b00088c82 */ /* 0x000fe20008000000 */
[----:B------:R-:W-:-:S02]  /*1380*/  UIADD3 UR11, UPT, UPT, -UR5, URZ, URZ ;  /* 0x000000ff050b7290 */ /* 0x000fc4000fffe1ff */
[----:B------:R-:W-:Y:S02]  /*1390*/  @!UP0 USHF.R.U32.HI UR8, URZ, UR9, UR8 ;  /* 0x00000009ff088299 */ /* 0x000fe40008011608 */
[----:B------:R-:W-:Y:S02]  /*13a0*/  UIADD3 UR9, UPT, UPT, -UR7, URZ, URZ ;  /* 0x000000ff07097290 */ /* 0x000fe4000fffe1ff */
[----:B------:R-:W-:Y:S02]  /*13b0*/  @!UP0 USEL UR8, UR5, UR8, !UP2 ;  /* 0x0000000805088287 */ /* 0x000fe4000d000000 */
[----:B------:R-:W-:Y:S02]  /*13c0*/  UIMAD UR9, UR19, UR9, UR4 ;  /* 0x00000009130972a4 */ /* 0x000fe4000f8e0204 */
[----:B------:R-:W-:Y:S02]  /*13d0*/  @!UP0 UIADD3 UR7, UPT, UPT, UR7, -UR8, URZ ;  /* 0x8000000807078290 */ /* 0x000fe4000fffe0ff */
[----:B------:R-:W-:-:S02]  /*13e0*/  @!UP0 UIMAD UR6, UR9, UR6, UR8 ;  /* 0x00000006090682a4 */ /* 0x000fc4000f8e0208 */
[----:B------:R-:W-:Y:S02]  /*13f0*/  @!UP0 UIMAD UR4, UR7, UR19, UR5 ;  /* 0x00000013070482a4 */ /* 0x000fe4000f8e0205 */
[----:B------:R-:W-:Y:S02]  /*1400*/  UIMAD UR24, UR20, UR11, UR24 ;  /* 0x0000000b141872a4 */ /* 0x000fe4000f8e0218 */
[----:B------:R-:W-:Y:S01]  /*1410*/  UIMAD UR28, UR4, UR14, UR10 ;  /* 0x0000000e041c72a4 */ /* 0x000fe2000f8e020a */
[----:B------:R-:W-:Y:S02]  /*1420*/  @!UP0 UMOV UR5, UR6 ;  /* 0x0000000600058c82 */ /* 0x000fe40008000000 */
[----:B------:R-:W-:-:S12]  /*1430*/  UIMAD UR24, UR5, UR20, UR24 ;  /* 0x00000014051872a4 */ /* 0x000fd8000f8e0218 */
.L_x_18:
[----:B------:R-:W-:-:S09]  /*1440*/  UISETP.NE.AND UP0, UPT, UR22, 0x1, UPT ;  /* 0x000000011600788c */ /* 0x000fd2000bf05270 */
[----:B------:R-:W-:Y:S05]  /*1450*/  BRA.U UP0, `(.L_x_19) ;  /* 0x0000000100407547 */ /* 0x000fea000b800000 */
[----:B------:R-:W2:Y:S01]  /*1460*/  LDCU.128 UR8, c[0x0][0xb10] ;  /* 0x00016200ff0877ac */ /* 0x000ea20008000c00 */
[----:B------:R-:W3:Y:S01]  /*1470*/  LDCU UR12, c[0x0][0xb0c] ;  /* 0x00016180ff0c77ac */ /* 0x000ee20008000800 */
[----:B------:R-:W4:Y:S01]  /*1480*/  LDCU UR13, c[0x0][0xb20] ;  /* 0x00016400ff0d77ac */ /* 0x000f220008000800 */
[----:B--2---:R-:W-:Y:S02]  /*1490*/  UIMAD.WIDE.U32 UR4, UR24, UR8, URZ ;  /* 0x00000008180472a5 */ /* 0x004fe4000f8e00ff */
[----:B------:R-:W-:Y:S02]  /*14a0*/  UIMAD.WIDE.U32 UR6, UR28, UR11, URZ ;  /* 0x0000000b1c0672a5 */ /* 0x000fe4000f8e00ff */
[----:B---3--:R-:W-:Y:S02]  /*14b0*/  UISETP.NE.AND UP0, UPT, UR12, 0x1, UPT ;  /* 0x000000010c00788c */ /* 0x008fe4000bf05270 */
[----:B------:R-:W-:-:S03]  /*14c0*/  USHF.R.U32.HI UR5, URZ, UR9, UR5 ;  /* 0x00000009ff057299 */ /* 0x000fc60008011605 */
[----:B------:R-:W-:Y:S01]  /*14d0*/  UMOV UR4, UR7 ;  /* 0x0000000700047c82 */ /* 0x000fe20008000000 */
[----:B------:R-:W-:Y:S02]  /*14e0*/  USEL UR5, UR24, UR5, !UP0 ;  /* 0x0000000518057287 */ /* 0x000fe4000c000000 */
[----:B------:R-:W-:Y:S02]  /*14f0*/  UISETP.NE.AND UP0, UPT, UR10, 0x1, UPT ;  /* 0x000000010a00788c */ /* 0x000fe4000bf05270 */
[----:B----4-:R-:W-:-:S04]  /*1500*/  USHF.R.U32.HI UR4, URZ, UR13, UR4 ;  /* 0x0000000dff047299 */ /* 0x010fc80008011604 */
[----:B------:R-:W-:-:S04]  /*1510*/  USEL UR4, UR28, UR4, !UP0 ;  /* 0x000000041c047287 */ /* 0x000fc8000c000000 */
[----:B------:R-:W-:Y:S02]  /*1520*/  UIADD3 UR6, UPT, UPT, UR5, -UR4, URZ ;  /* 0x8000000405067290 */ /* 0x000fe4000fffe0ff */
[----:B------:R-:W-:Y:S02]  /*1530*/  UIADD3 UR4, UPT, UPT, -UR5, UR4, URZ ;  /* 0x0000000405047290 */ /* 0x000fe4000fffe1ff */
[----:B------:R-:W-:Y:S02]  /*1540*/  UIMAD UR28, UR6, UR10, UR28 ;  /* 0x0000000a061c72a4 */ /* 0x000fe4000f8e021c */
[----:B------:R-:W-:-:S12]  /*1550*/  UIMAD UR24, UR4, UR12, UR24 ;  /* 0x0000000c041872a4 */ /* 0x000fd8000f8e0218 */
.L_x_19:
[----:B------:R-:W-:Y:S01]  /*1560*/  UISETP.NE.AND UP0, UPT, UR18, 0x2, UPT ;  /* 0x000000021200788c */ /* 0x000fe2000bf05270 */
[----:B------:R-:W-:Y:S09]  /*1570*/  BRA.U !UP5, `(.L_x_20) ;  /* 0x000000010d0c7547 */ /* 0x000ff2000b800000 */
[----:B------:R-:W-:Y:S01]  /*1580*/  UCGABAR_WAIT ;  /* 0x0000000000007dc7 */ /* 0x000fe20008000000 */
[----:B------:R-:W-:Y:S01]  /*1590*/  CCTL.IVALL ;  /* 0x00000000ff00798f */ /* 0x000fe20002000000 */
[----:B------:R-:W-:Y:S05]  /*15a0*/  BRA `(.L_x_21) ;  /* 0x0000000000047947 */ /* 0x000fea0003800000 */
.L_x_20:
[----:B------:R-:W-:Y:S06]  /*15b0*/  BAR.SYNC.DEFER_BLOCKING 0x0 ;  /* 0x0000000000007b1d */ /* 0x000fec0000010000 */
.L_x_21:
[----:B------:R-:W-:Y:S05]  /*15c0*/  BRA.U UP0, `(.L_x_22) ;  /* 0x0000001500b87547 */ /* 0x000fea000b800000 */
[----:B------:R-:W2:Y:S01]  /*15d0*/  LDCU UR6, c[0x0][0x38c] ;  /* 0x00007180ff0677ac */ /* 0x000ea20008000800 */
[----:B------:R-:W-:Y:S01]  /*15e0*/  PLOP3.LUT P2, PT, PT, PT, UP3, 0x80, 0x8 ;  /* 0x000000000008781c */ /* 0x000fe20003f4f038 */
[----:B------:R-:W-:Y:S01]  /*15f0*/  IMAD.MOV.U32 R12, RZ, RZ, 0x1 ;  /* 0x00000001ff0c7424 */ /* 0x000fe200078e00ff */
[----:B------:R-:W-:Y:S01]  /*1600*/  ISETP.EQ.OR P3, PT, R0, RZ, P4 ;  /* 0x000000ff0000720c */ /* 0x000fe20002762670 */
[----:B------:R-:W-:Y:S01]  /*1610*/  UISETP.NE.AND UP1, UPT, UR18, URZ, UPT ;  /* 0x000000ff1200728c */ /* 0x000fe2000bf25270 */
[----:B------:R-:W-:Y:S01]  /*1620*/  PLOP3.LUT P2, PT, P2, PT, PT, 0x8, 0x80 ;  /* 0x000000000080781c */ /* 0x000fe2000174e170 */
[----:B------:R-:W-:Y:S01]  /*1630*/  USEL UR38, URZ, 0x1, UP6 ;  /* 0x00000001ff267887 */ /* 0x000fe2000b000000 */
[----:B------:R-:W-:Y:S01]  /*1640*/  CS2R R10, SRZ ;  /* 0x00000000000a7805 */ /* 0x000fe2000001ff00 */
[----:B------:R-:W-:Y:S01]  /*1650*/  IMAD.MOV.U32 R9, RZ, RZ, RZ ;  /* 0x000000ffff097224 */ /* 0x000fe200078e00ff */
[----:B------:R-:W3:Y:S01]  /*1660*/  LDCU UR62, c[0x0][0x370] ;  /* 0x00006e00ff3e77ac */ /* 0x000ee20008000800 */
[----:B------:R-:W-:Y:S01]  /*1670*/  IMAD.MOV.U32 R8, RZ, RZ, 0x1 ;  /* 0x00000001ff087424 */ /* 0x000fe200078e00ff */
[----:B------:R-:W4:Y:S01]  /*1680*/  LDCU.64 UR46, c[0x0][0x348] ;  /* 0x00006900ff2e77ac */ /* 0x000f220008000a00 */
[----:B------:R-:W-:-:S02]  /*1690*/  USHF.R.U32.HI UR66, URZ, 0x6, UR37 ;  /* 0x00000006ff427899 */ /* 0x000fc40008011625 */
[----:B--2---:R-:W-:Y:S02]  /*16a0*/  UIADD3 UR5, UPT, UPT, UR6, 0xff, URZ ;  /* 0x000000ff06057890 */ /* 0x004fe4000fffe0ff */
[----:B------:R-:W-:Y:S02]  /*16b0*/  UIADD3 UR67, UPT, UPT, UR6, 0x1fe, URZ ;  /* 0x000001fe06437890 */ /* 0x000fe4000fffe0ff */
[----:B------:R-:W-:Y:S01]  /*16c0*/  USHF.R.S32.HI UR4, URZ, 0x1f, UR5 ;  /* 0x0000001fff047899 */ /* 0x000fe20008011405 */
[----:B------:R-:W2:Y:S03]  /*16d0*/  LDCU UR61, c[0x0][0x374] ;  /* 0x00006e80ff3d77ac */ /* 0x000ea60008000800 */
[----:B------:R-:W-:Y:S02]  /*16e0*/  ULEA.HI UR4, UR4, UR5, URZ, 0x8 ;  /* 0x0000000504047291 */ /* 0x000fe4000f8f40ff */
[----:B------:R-:W-:-:S02]  /*16f0*/  USEL UR38, UR38, 0x2, UP1 ;  /* 0x0000000226267887 */ /* 0x000fc40008800000 */
[----:B------:R-:W-:Y:S02]  /*1700*/  USHF.R.S32.HI UR64, URZ, 0x8, UR4 ;  /* 0x00000008ff407899 */ /* 0x000fe40008011404 */
[----:B------:R-:W-:Y:S02]  /*1710*/  UIADD3 UR4, UPT, UPT, UR6, -0x1, URZ ;  /* 0xffffffff06047890 */ /* 0x000fe4000fffe0ff */
[----:B------:R-:W-:Y:S02]  /*1720*/  UISETP.LT.U32.AND UP0, UPT, UR64, 0x2, UPT ;  /* 0x000000024000788c */ /* 0x000fe4000bf01070 */
[----:B------:R-:W-:Y:S02]  /*1730*/  UISETP.GE.U32.AND UP2, UPT, UR4, -0x1ff, UPT ;  /* 0xfffffe010400788c */ /* 0x000fe4000bf46070 */
[----:B------:R-:W-:Y:S01]  /*1740*/  USEL UR63, UR64, 0x2, UP0 ;  /* 0x00000002403f7887 */ /* 0x000fe20008000000 */
[----:B------:R-:W-:-:S03]  /*1750*/  UMOV UR23, URZ ;  /* 0x000000ff00177c82 */ /* 0x000fc60008000000 */
[----:B------:R-:W-:Y:S02]  /*1760*/  UIADD3 UR29, UPT, UPT, UR63, -0x1, URZ ;  /* 0xffffffff3f1d7890 */ /* 0x000fe4000fffe0ff */
[----:B------:R-:W-:-:S03]  /*1770*/  UIADD3 UR65, UPT, UPT, UR64, -UR63, URZ ;  /* 0x8000003f40417290 */ /* 0x000fc6000fffe0ff */
[----:B------:R-:W-:-:S04]  /*1780*/  @UP2 UIADD3 UR29, UPT, UPT, UR63, URZ, URZ ;  /* 0x000000ff3f1d2290 */ /* 0x000fc8000fffe0ff */
[----:B--234-:R-:W-:-:S12]  /*1790*/  UIADD3 UR29, UPT, UPT, UR29, 0x1, URZ ;  /* 0x000000011d1d7890 */ /* 0x01cfd8000fffe0ff */
.L_x_46:
[----:B------:R-:W-:Y:S01]  /*17a0*/  UISETP.NE.AND UP0, UPT, UR55, URZ, UPT ;  /* 0x000000ff3700728c */ /* 0x000fe2000bf05270 */
[----:B------:R-:W2:Y:S08]  /*17b0*/  S2UR UR55, SR_CgaCtaId ;  /* 0x00000000003779c3 */ /* 0x000eb00000008800 */
[----:B---3--:R-:W-:Y:S05]  /*17c0*/  BRA.U UP0, `(.L_x_23) ;  /* 0x0000000100347547 */ /* 0x008fea000b800000 */
[----:B------:R-:W3:Y:S01]  /*17d0*/  S2R R0, SR_CgaCtaId ;  /* 0x0000000000007919 */ /* 0x000ee20000008800 */
[----:B------:R-:W-:-:S04]  /*17e0*/  MOV R2, 0x400 ;  /* 0x0000040000027802 */ /* 0x000fc80000000f00 */
[----:B---3--:R-:W-:Y:S02]  /*17f0*/  LEA R0, R0, R2, 0x18 ;  /* 0x0000000200007211 */ /* 0x008fe400078ec0ff */
[----:B------:R-:W-:-:S03]  /*1800*/  SHF.L.U32 R2, R8, 0x1f, RZ ;  /* 0x0000001f08027819 */ /* 0x000fc600000006ff */
[----:B------:R-:W-:-:S04]  /*1810*/  IMAD R0, R9, 0x8, R0 ;  /* 0x0000000809007824 */ /* 0x000fc800078e0200 */
[----:B------:R-:W3:Y:S02]  /*1820*/  SYNCS.PHASECHK.TRANS64.TRYWAIT P0, [R0+URZ+0xe0], R2 ;  /* 0x0000e002000075a7 */ /* 0x000ee400080011ff */
[----:B---3--:R-:W-:Y:S05]  /*1830*/  @!P0 BRA `(.L_x_24) ;  /* 0x0000007400808947 */ /* 0x008fea0003800000 */
.L_x_140:
[----:B------:R-:W-:Y:S01]  /*1840*/  VIADD R9, R9, 0x1 ;  /* 0x0000000109097836 */ /* 0x000fe20000000000 */
[----:B------:R3:W-:Y:S04]  /*1850*/  SYNCS.ARRIVE.TRANS64.A1T0 RZ, [R0+URZ+0xd0], RZ ;  /* 0x0000d0ff00ff79a7 */ /* 0x0007e800081000ff */
[----:B------:R-:W-:-:S04]  /*1860*/  ISETP.NE.AND P0, PT, R9, 0x2, PT ;  /* 0x000000020900780c */ /* 0x000fc80003f05270 */
[----:B------:R-:W-:Y:S02]  /*1870*/  SEL R9, R9, RZ, P0 ;  /* 0x000000ff09097207 */ /* 0x000fe40000000000 */
[----:B---3--:R-:W-:-:S04]  /*1880*/  SEL R0, RZ, 0x1, P0 ;  /* 0x00000001ff007807 */ /* 0x008fc80000000000 */
[----:B------:R-:W-:-:S07]  /*1890*/  LOP3.LUT R8, R8, R0, RZ, 0x3c, !PT ;  /* 0x0000000008087212 */ /* 0x000fce00078e3cff */
.L_x_23:
[----:B------:R-:W-:Y:S01]  /*18a0*/  UMOV UR22, 0x400 ;  /* 0x0000040000167882 */ /* 0x000fe20000000000 */
[----:B------:R-:W-:Y:S01]  /*18b0*/  SHF.L.U32 R0, R12, 0x1f, RZ ;  /* 0x0000001f0c007819 */ /* 0x000fe200000006ff */
[----:B--2---:R-:W-:Y:S02]  /*18c0*/  ULEA UR22, UR55, UR22, 0x18 ;  /* 0x0000001637167291 */ /* 0x004fe4000f8ec0ff */
[----:B------:R-:W-:Y:S02]  /*18d0*/  UISETP.GE.U32.AND UP0, UPT, UR67, 0x1ff, UPT ;  /* 0x000001ff4300788c */ /* 0x000fe4000bf06070 */
[----:B------:R-:W-:Y:S02]  /*18e0*/  ULEA UR4, UR23, UR22, 0x3 ;  /* 0x0000001617047291 */ /* 0x000fe4000f8e18ff */
[----:B------:R-:W-:Y:S02]  /*18f0*/  USHF.L.U32 UR59, UR24, 0x6, URZ ;  /* 0x00000006183b7899 */ /* 0x000fe400080006ff */
[----:B------:R-:W-:Y:S01]  /*1900*/  ULEA UR27, UR28, UR66, 0x7 ;  /* 0x000000421c1b7291 */ /* 0x000fe2000f8e38ff */
[----:B------:R-:W-:-:S04]  /*1910*/  UMOV UR15, URZ ;  /* 0x000000ff000f7c82 */ /* 0x000fc80008000000 */
[----:B------:R2:W3:Y:S01]  /*1920*/  SYNCS.PHASECHK.TRANS64.TRYWAIT P1, [UR4+0x10], R0 ;  /* 0x00001000ff0075a7 */ /* 0x0004e20008021104 */
[----:B------:R-:W-:Y:S06]  /*1930*/  BRA.U !UP0, `(.L_x_25) ;  /* 0x00000005085c7547 */ /* 0x000fec000b800000 */
[----:B------:R-:W-:Y:S01]  /*1940*/  UMOV UR21, URZ ;  /* 0x000000ff00157c82 */ /* 0x000fe20008000000 */
[----:B------:R-:W-:-:S05]  /*1950*/  UMOV UR14, UR23 ;  /* 0x00000017000e7c82 */ /* 0x000fca0008000000 */
.L_x_33:
[----:B------:R-:W-:Y:S01]  /*1960*/  ULEA UR57, UR14, UR22, 0x3 ;  /* 0x000000160e397291 */ /* 0x000fe2000f8e18ff */
[----:B---3--:R-:W-:Y:S01]  /*1970*/  @!P4 MOV R2, 0x18000 ;  /* 0x000180000002c802 */ /* 0x008fe20000000f00 */
[----:B-123--:R-:W-:Y:S10]  /*1980*/  @P1 BRA `(.L_x_26) ;  /* 0x00000000000c1947 */ /* 0x00eff40003800000 */
[----:B------:R-:W-:-:S04]  /*1990*/  SHF.L.U32 R3, R12, 0x1f, RZ ;  /* 0x0000001f0c037819 */ /* 0x000fc800000006ff */
[----:B------:R-:W3:Y:S02]  /*19a0*/  SYNCS.PHASECHK.TRANS64.TRYWAIT P0, [UR57+0x10], R3 ;  /* 0x00001003ff0075a7 */ /* 0x000ee40008001139 */
[----:B---3--:R-:W-:Y:S05]  /*19b0*/  @!P0 BRA `(.L_x_27) ;  /* 0x0000007400348947 */ /* 0x008fea0003800000 */
.L_x_26:
[----:B------:R3:W-:Y:S01]  /*19c0*/  @!P4 SYNCS.ARRIVE.TRANS64 RZ, [UR57], R2 ;  /* 0x00000002ffffc9a7 */ /* 0x0007e20008000039 */
[----:B------:R-:W-:-:S04]  /*19d0*/  ULOP3.LUT UR4, UR38, 0x2, URZ, 0xfc, !UPT ;  /* 0x0000000226047892 */ /* 0x000fc8000f8efcff */
[----:B------:R-:W-:-:S09]  /*19e0*/  UISETP.NE.AND UP0, UPT, UR4, 0x2, UPT ;  /* 0x000000020400788c */ /* 0x000fd2000bf05270 */
[----:B------:R-:W-:Y:S05]  /*19f0*/  BRA.U UP0, `(.L_x_28) ;  /* 0x0000000100047547 */ /* 0x000fea000b800000 */
[----:B-1----:R-:W-:Y:S05]  /*1a00*/  BPT.TRAP 0x1 ;  /* 0x000000040000795c */ /* 0x002fea0000300000 */
.L_x_28:
[----:B------:R-:W-:Y:S04]  /*1a10*/  BSSY.RECONVERGENT B0, `(.L_x_29) ;  /* 0x0000003000007945 */ /* 0x000fe80003800200 */
[----:B------:R-:W-:Y:S05]  /*1a20*/  @P3 BRA `(.L_x_30) ;  /* 0x0000000000043947 */ /* 0x000fea0003800000 */
[----:B-1----:R-:W-:Y:S05]  /*1a30*/  BPT.TRAP 0x1 ;  /* 0x000000040000795c */ /* 0x002fea0000300000 */
.L_x_30:
[----:B-1----:R-:W-:Y:S05]  /*1a40*/  BSYNC.RECONVERGENT B0 ;  /* 0x0000000000007941 */ /* 0x002fea0003800200 */
.L_x_29:
[----:B------:R-:W-:Y:S01]  /*1a50*/  UIADD3 UR4, UPT, UPT, UR14, 0x1, URZ ;  /* 0x000000010e047890 */ /* 0x000fe2000fffe0ff */
[----:B------:R-:W-:Y:S01]  /*1a60*/  BSSY.RECONVERGENT B0, `(.L_x_31) ;  /* 0x000003f000007945 */ /* 0x000fe20003800200 */
[----:B------:R-:W-:Y:S02]  /*1a70*/  ELECT P0, URZ, PT ;  /* 0x0000000000ff782f */ /* 0x000fe40003800000 */
[----:B------:R-:W-:-:S04]  /*1a80*/  UISETP.NE.AND UP0, UPT, UR4, 0x2, UPT ;  /* 0x000000020400788c */ /* 0x000fc8000bf05270 */
[----:B------:R-:W-:Y:S02]  /*1a90*/  USEL UR5, URZ, 0x1, UP0 ;  /* 0x00000001ff057887 */ /* 0x000fe40008000000 */
[----:B------:R-:W-:-:S04]  /*1aa0*/  USEL UR23, UR4, URZ, UP0 ;  /* 0x000000ff04177287 */ /* 0x000fc80008000000 */
[----:B------:R-:W-:Y:S01]  /*1ab0*/  ULEA UR4, UR23, UR22, 0x3 ;  /* 0x0000001617047291 */ /* 0x000fe2000f8e18ff */
[----:B------:R-:W-:-:S04]  /*1ac0*/  LOP3.LUT R12, R12, UR5, RZ, 0x3c, !PT ;  /* 0x000000050c0c7c12 */ /* 0x000fc8000f8e3cff */
[----:B--2---:R-:W-:-:S04]  /*1ad0*/  SHF.L.U32 R0, R12, 0x1f, RZ ;  /* 0x0000001f0c007819 */ /* 0x004fc800000006ff */
[----:B------:R1:W2:Y:S01]  /*1ae0*/  SYNCS.PHASECHK.TRANS64.TRYWAIT P1, [UR4+0x10], R0 ;  /* 0x00001000ff0075a7 */ /* 0x0002a20008021104 */
[----:B------:R-:W-:Y:S05]  /*1af0*/  @!P0 BRA `(.L_x_32) ;  /* 0x0000000000d48947 */ /* 0x000fea0003800000 */
[----:B------:R-:W-:Y:S02]  /*1b00*/  USHF.L.U32 UR7, UR14, 0xf, URZ ;  /* 0x0000000f0e077899 */ /* 0x000fe400080006ff */
[----:B------:R-:W-:Y:S02]  /*1b10*/  UIADD3 UR4, UP1, UPT, UR46, 0x80, URZ ;  /* 0x000000802e047890 */ /* 0x000fe4000ff3e0ff */
[----:B------:R-:W-:Y:S02]  /*1b20*/  UIADD3 UR32, UPT, UPT, UR22, UR7, URZ ;  /* 0x0000000716207290 */ /* 0x000fe4000fffe0ff */
[----:B------:R-:W-:Y:S02]  /*1b30*/  ULOP3.LUT UR13, UR7, UR37, URZ, 0xfc, !UPT ;  /* 0x00000025070d7292 */ /* 0x000fe4000f8efcff */
[----:B------:R-:W-:Y:S02]  /*1b40*/  USHF.L.U32 UR58, UR21, 0x8, URZ ;  /* 0x00000008153a7899 */ /* 0x000fe400080006ff */
[----:B------:R-:W-:-:S02]  /*1b50*/  UIADD3 UR6, UP0, UPT, UR46, 0x180, URZ ;  /* 0x000001802e067890 */ /* 0x000fc4000ff1e0ff */
[----:B------:R-:W-:Y:S02]  /*1b60*/  UIADD3.X UR5, UPT, UPT, URZ, UR47, URZ, UP1, !UPT ;  /* 0x0000002fff057290 */ /* 0x000fe40008ffe4ff */
[----:B------:R-:W-:Y:S02]  /*1b70*/  UIADD3 UR56, UPT, UPT, UR32, 0x4400, URZ ;  /* 0x0000440020387890 */ /* 0x000fe4000fffe0ff */
[----:B------:R-:W-:Y:S02]  /*1b80*/  ULEA UR13, UR13, UR22, 0x1 ;  /* 0x000000160d0d7291 */ /* 0x000fe4000f8e08ff */
[----:B------:R-:W-:Y:S02]  /*1b90*/  UIADD3 UR50, UPT, UPT, UR58, 0x40, URZ ;  /* 0x000000403a327890 */ /* 0x000fe4000fffe0ff */
[----:B------:R-:W-:Y:S02]  /*1ba0*/  UIADD3 UR48, UPT, UPT, UR32, 0x6400, URZ ;  /* 0x0000640020307890 */ /* 0x000fe4000fffe0ff */
[----:B------:R-:W-:-:S02]  /*1bb0*/  UIADD3 UR42, UPT, UPT, UR58, 0x80, URZ ;  /* 0x000000803a2a7890 */ /* 0x000fc4000fffe0ff */
[----:B------:R-:W-:Y:S02]  /*1bc0*/  UIADD3 UR40, UPT, UPT, UR32, 0x8400, URZ ;  /* 0x0000840020287890 */ /* 0x000fe4000fffe0ff */
[----:B------:R-:W-:Y:S02]  /*1bd0*/  UIADD3 UR34, UPT, UPT, UR58, 0xc0, URZ ;  /* 0x000000c03a227890 */ /* 0x000fe4000fffe0ff */
[----:B------:R-:W-:Y:S02]  /*1be0*/  UIADD3 UR32, UPT, UPT, UR32, 0xa400, URZ ;  /* 0x0000a40020207890 */ /* 0x000fe4000fffe0ff */
[----:B------:R-:W-:Y:S02]  /*1bf0*/  UIADD3.X UR7, UPT, UPT, URZ, UR47, URZ, UP0, !UPT ;  /* 0x0000002fff077290 */ /* 0x000fe400087fe4ff */
[----:B------:R-:W-:Y:S02]  /*1c00*/  UIADD3 UR24, UPT, UPT, UR13, 0x14400, URZ ;  /* 0x000144000d187890 */ /* 0x000fe4000fffe0ff */
[----:B------:R-:W-:Y:S01]  /*1c10*/  UIADD3 UR8, UPT, UPT, UR13, 0x18400, URZ ;  /* 0x000184000d087890 */ /* 0x000fe2000fffe0ff */
[----:B------:R-:W-:Y:S01]  /*1c20*/  UMOV UR30, 0x0 ;  /* 0x00000000001e7882 */ /* 0x000fe20000000000 */
[----:B------:R-:W-:Y:S01]  /*1c30*/  UMOV UR31, 0x10000000 ;  /* 0x10000000001f7882 */ /* 0x000fe20000000000 */
[----:B------:R-:W-:Y:S01]  /*1c40*/  UMOV UR49, UR57 ;  /* 0x0000003900317c82 */ /* 0x000fe20008000000 */
[----:B------:R-:W-:Y:S01]  /*1c50*/  UMOV UR51, UR59 ;  /* 0x0000003b00337c82 */ /* 0x000fe20008000000 */
[----:B------:R-:W-:Y:S01]  /*1c60*/  UMOV UR52, UR60 ;  /* 0x0000003c00347c82 */ /* 0x000fe20008000000 */
[----:B------:R-:W-:Y:S01]  /*1c70*/  UMOV UR41, UR57 ;  /* 0x0000003900297c82 */ /* 0x000fe20008000000 */
[----:B------:R-:W-:Y:S01]  /*1c80*/  UMOV UR43, UR59 ;  /* 0x0000003b002b7c82 */ /* 0x000fe20008000000 */
[----:B------:R-:W-:Y:S01]  /*1c90*/  UMOV UR44, UR60 ;  /* 0x0000003c002c7c82 */ /* 0x000fe20008000000 */
[----:B------:R-:W-:Y:S01]  /*1ca0*/  UTMALDG.3D [UR56], [UR4], desc[UR30] ;  /* 0x00001e38040075b4 */ /* 0x000fe20008011000 */
[----:B------:R-:W-:Y:S01]  /*1cb0*/  UMOV UR33, UR57 ;  /* 0x0000003900217c82 */ /* 0x000fe20008000000 */
[----:B------:R-:W-:Y:S01]  /*1cc0*/  UMOV UR35, UR59 ;  /* 0x0000003b00237c82 */ /* 0x000fe20008000000 */
[----:B------:R-:W-:Y:S01]  /*1cd0*/  UMOV UR36, UR60 ;  /* 0x0000003c00247c82 */ /* 0x000fe20008000000 */
[----:B------:R-:W-:Y:S01]  /*1ce0*/  UMOV UR15, 0x30000 ;  /* 0x00030000000f7882 */ /* 0x000fe20000000000 */
[----:B------:R-:W-:Y:S01]  /*1cf0*/  UMOV UR25, UR57 ;  /* 0x0000003900197c82 */ /* 0x000fe20008000000 */
[----:B------:R-:W-:Y:S01]  /*1d00*/  UMOV UR28, UR60 ;  /* 0x0000003c001c7c82 */ /* 0x000fe20008000000 */
[----:B------:R-:W-:Y:S01]  /*1d10*/  UMOV UR26, UR58 ;  /* 0x0000003a001a7c82 */ /* 0x000fe20008000000 */
[----:B------:R-:W-:Y:S01]  /*1d20*/  UTMALDG.3D [UR48], [UR4], desc[UR30] ;  /* 0x00001e30040075b4 */ /* 0x000fe20008011000 */
[----:B------:R-:W-:Y:S01]  /*1d30*/  UMOV UR9, UR57 ;  /* 0x0000003900097c82 */ /* 0x000fe20008000000 */
[----:B------:R-:W-:Y:S01]  /*1d40*/  UMOV UR11, UR27 ;  /* 0x0000001b000b7c82 */ /* 0x000fe20008000000 */
[----:B------:R-:W-:Y:S01]  /*1d50*/  UMOV UR12, UR60 ;  /* 0x0000003c000c7c82 */ /* 0x000fe20008000000 */
[----:B------:R-:W-:Y:S01]  /*1d60*/  UMOV UR10, UR50 ;  /* 0x00000032000a7c82 */ /* 0x000fe20008000000 */
[----:B------:R-:W-:Y:S01]  /*1d70*/  UIADD3 UR16, UPT, UPT, UR13, 0x1c400, URZ ;  /* 0x0001c4000d107890 */ /* 0x000fe2000fffe0ff */
[----:B------:R-:W-:Y:S01]  /*1d80*/  UMOV UR17, UR57 ;  /* 0x0000003900117c82 */ /* 0x000fe20008000000 */
[----:B------:R-:W-:Y:S01]  /*1d90*/  UTMALDG.3D [UR40], [UR4], desc[UR30] ;  /* 0x00001e28040075b4 */ /* 0x000fe20008011000 */
[----:B------:R-:W-:Y:S01]  /*1da0*/  UMOV UR19, UR27 ;  /* 0x0000001b00137c82 */ /* 0x000fe20008000000 */
[----:B------:R-:W-:Y:S01]  /*1db0*/  UMOV UR20, UR60 ;  /* 0x0000003c00147c82 */ /* 0x000fe20008000000 */
[----:B------:R-:W-:Y:S01]  /*1dc0*/  UMOV UR18, UR42 ;  /* 0x0000002a00127c82 */ /* 0x000fe20008000000 */
[----:B------:R-:W-:Y:S01]  /*1dd0*/  UTMALDG.3D [UR32], [UR4], desc[UR30] ;  /* 0x00001e20040075b4 */ /* 0x000fe20008011000 */
[----:B------:R-:W-:Y:S01]  /*1de0*/  UTMALDG.3D.MULTICAST [UR24], [UR6], UR15, desc[UR30] ;  /* 0x00001e18060073b4 */ /* 0x000fe2000801180f */
[----:B------:R4:W-:Y:S01]  /*1df0*/  UTMALDG.3D.MULTICAST [UR8], [UR6], UR15, desc[UR30] ;  /* 0x00001e08060073b4 */ /* 0x0009e2000801180f */
[----:B------:R1:W-:Y:S01]  /*1e00*/  UTMALDG.3D.MULTICAST [UR16], [UR6], UR15, desc[UR30] ;  /* 0x00001e10060073b4 */ /* 0x0003e2000801180f */
[----:B----4-:R-:W-:Y:S01]  /*1e10*/  UIADD3 UR8, UPT, UPT, UR13, 0x20400, URZ ;  /* 0x000204000d087890 */ /* 0x010fe2000fffe0ff */
[----:B------:R-:W-:-:S08]  /*1e20*/  UMOV UR10, UR34 ;  /* 0x00000022000a7c82 */ /* 0x000fd00008000000 */
[----:B------:R1:W-:Y:S02]  /*1e30*/  UTMALDG.3D.MULTICAST [UR8], [UR6], UR15, desc[UR30] ;  /* 0x00001e08060073b4 */ /* 0x0003e4000801180f */
[----:B-1----:R-:W-:Y:S01]  /*1e40*/  NOP ;  /* 0x0000000000007918 */ /* 0x002fe20000000000 */
.L_x_32:
[----:B------:R-:W-:Y:S05]  /*1e50*/  BSYNC.RECONVERGENT B0 ;  /* 0x0000000000007941 */ /* 0x000fea0003800200 */
.L_x_31:
[----:B------:R-:W-:Y:S01]  /*1e60*/  UIADD3 UR21, UPT, UPT, UR21, 0x1, URZ ;  /* 0x0000000115157890 */ /* 0x000fe2000fffe0ff */
[----:B------:R-:W-:Y:S01]  /*1e70*/  UMOV UR14, UR23 ;  /* 0x00000017000e7c82 */ /* 0x000fe20008000000 */
[----:B------:R-:W-:Y:S02]  /*1e80*/  UMOV UR15, UR29 ;  /* 0x0000001d000f7c82 */ /* 0x000fe40008000000 */
[----:B------:R-:W-:-:S09]  /*1e90*/  UISETP.NE.AND UP0, UPT, UR21, UR29, UPT ;  /* 0x0000001d1500728c */ /* 0x000fd2000bf05270 */
[----:B------:R-:W-:Y:S05]  /*1ea0*/  BRA.U UP0, `(.L_x_33) ;  /* 0xfffffff900ac7547 */ /* 0x000fea000b83ffff */
.L_x_25:
[----:B------:R-:W-:Y:S01]  /*1eb0*/  ULEA UR4, UR23, UR22, 0x3 ;  /* 0x0000001617047291 */ /* 0x000fe2000f8e18ff */
[----:B-12---:R-:W-:Y:S01]  /*1ec0*/  SHF.L.U32 R0, R12, 0x1f, RZ ;  /* 0x0000001f0c007819 */ /* 0x006fe200000006ff */
[----:B------:R-:W-:Y:S01]  /*1ed0*/  @!P2 SYNCS.ARRIVE.TRANS64.A1T0 RZ, [UR22+0x68], RZ ;  /* 0x000068ffffffa9a7 */ /* 0x000fe20008100016 */
[----:B------:R-:W-:-:S06]  /*1ee0*/  UISETP.GT.AND UP0, UPT, UR64, UR63, UPT ;  /* 0x0000003f4000728c */ /* 0x000fcc000bf04270 */
[----:B---3--:R1:W2:Y:S03]  /*1ef0*/  SYNCS.PHASECHK.TRANS64.TRYWAIT P1, [UR4+0x10], R0 ;  /* 0x00001000ff0075a7 */ /* 0x0082a60008021104 */
[----:B------:R-:W-:Y:S05]  /*1f00*/  BRA.U !UP0, `(.L_x_34) ;  /* 0x0000000508587547 */ /* 0x000fea000b800000 */
[----:B------:R-:W-:Y:S01]  /*1f10*/  UIADD3 UR21, UPT, UPT, UR65, UR15, URZ ;  /* 0x0000000f41157290 */ /* 0x000fe2000fffe0ff */
[----:B------:R-:W-:-:S11]  /*1f20*/  UMOV UR14, UR23 ;  /* 0x00000017000e7c82 */ /* 0x000fd60008000000 */
.L_x_42:
[----:B------:R-:W-:Y:S01]  /*1f30*/  ULEA UR57, UR14, UR22, 0x3 ;  /* 0x000000160e397291 */ /* 0x000fe2000f8e18ff */
[----:B--2---:R-:W-:Y:S01]  /*1f40*/  @!P4 MOV R2, 0x18000 ;  /* 0x000180000002c802 */ /* 0x004fe20000000f00 */
[----:B--23--:R-:W-:Y:S10]  /*1f50*/  @P1 BRA `(.L_x_35) ;  /* 0x00000000000c1947 */ /* 0x00cff40003800000 */
[----:B------:R-:W-:-:S04]  /*1f60*/  SHF.L.U32 R3, R12, 0x1f, RZ ;  /* 0x0000001f0c037819 */ /* 0x000fc800000006ff */
[----:B------:R-:W2:Y:S02]  /*1f70*/  SYNCS.PHASECHK.TRANS64.TRYWAIT P0, [UR57+0x10], R3 ;  /* 0x00001003ff0075a7 */ /* 0x000ea40008001139 */
[----:B--2---:R-:W-:Y:S05]  /*1f80*/  @!P0 BRA `(.L_x_36) ;  /* 0x0000006c00d88947 */ /* 0x004fea0003800000 */
.L_x_35:
[----:B------:R2:W-:Y:S01]  /*1f90*/  @!P4 SYNCS.ARRIVE.TRANS64 RZ, [UR57], R2 ;  /* 0x00000002ffffc9a7 */ /* 0x0005e20008000039 */
[----:B------:R-:W-:-:S04]  /*1fa0*/  ULOP3.LUT UR4, UR38, 0x2, URZ, 0xfc, !UPT ;  /* 0x0000000226047892 */ /* 0x000fc8000f8efcff */
[----:B------:R-:W-:-:S09]  /*1fb0*/  UISETP.NE.AND UP0, UPT, UR4, 0x2, UPT ;  /* 0x000000020400788c */ /* 0x000fd2000bf05270 */
[----:B------:R-:W-:Y:S05]  /*1fc0*/  BRA.U UP0, `(.L_x_37) ;  /* 0x0000000100047547 */ /* 0x000fea000b800000 */
[----:B------:R-:W-:Y:S05]  /*1fd0*/  BPT.TRAP 0x1 ;  /* 0x000000040000795c */ /* 0x000fea0000300000 */
.L_x_37:
[----:B------:R-:W-:Y:S04]  /*1fe0*/  BSSY.RECONVERGENT B0, `(.L_x_38) ;  /* 0x0000003000007945 */ /* 0x000fe80003800200 */
[----:B------:R-:W-:Y:S05]  /*1ff0*/  @P3 BRA `(.L_x_39) ;  /* 0x0000000000043947 */ /* 0x000fea0003800000 */
[----:B------:R-:W-:Y:S05]  /*2000*/  BPT.TRAP 0x1 ;  /* 0x000000040000795c */ /* 0x000fea0000300000 */
.L_x_39:
[----:B------:R-:W-:Y:S05]  /*2010*/  BSYNC.RECONVERGENT B0 ;  /* 0x0000000000007941 */ /* 0x000fea0003800200 */
.L_x_38:
        /* <DEDUP_REMOVED lines=8> */
[----:B-1----:R-:W-:-:S04]  /*20a0*/  SHF.L.U32 R0, R12, 0x1f, RZ ;  /* 0x0000001f0c007819 */ /* 0x002fc800000006ff */
[----:B------:R1:W3:Y:S01]  /*20b0*/  SYNCS.PHASECHK.TRANS64.TRYWAIT P1, [UR4+0x10], R0 ;  /* 0x00001000ff0075a7 */ /* 0x0002e20008021104 */
        /* <DEDUP_REMOVED lines=8> */
[----:B------:R-:W-:Y:S02]  /*2140*/  ULEA UR13, UR13, UR22, 0x1 ;  /* 0x000000160d0d7291 */ /* 0x000fe4000f8e08ff */
[----:B------:R-:W-:Y:S02]  /*2150*/  UIADD3 UR56, UPT, UPT, UR32, 0x4400, URZ ;  /* 0x0000440020387890 */ /* 0x000fe4000fffe0ff */
        /* <DEDUP_REMOVED lines=44> */
.L_x_41:
[----:B------:R-:W-:Y:S05]  /*2420*/  BSYNC.RECONVERGENT B0 ;  /* 0x0000000000007941 */ /* 0x000fea0003800200 */
.L_x_40:
[----:B------:R-:W-:Y:S01]  /*2430*/  UIADD3 UR15, UPT, UPT, UR15, 0x1, URZ ;  /* 0x000000010f0f7890 */ /* 0x000fe2000fffe0ff */
[----:B------:R-:W-:-:S03]  /*2440*/  UMOV UR14, UR23 ;  /* 0x00000017000e7c82 */ /* 0x000fc60008000000 */
[----:B------:R-:W-:-:S09]  /*2450*/  UISETP.NE.AND UP0, UPT, UR15, UR21, UPT ;  /* 0x000000150f00728c */ /* 0x000fd2000bf05270 */
[----:B------:R-:W-:Y:S05]  /*2460*/  BRA.U UP0, `(.L_x_42) ;  /* 0xfffffff900b07547 */ /* 0x000fea000b83ffff */
.L_x_34:
[C---:B------:R-:W-:Y:S01]  /*2470*/  LEA R3, R11.reuse, UR22, 0x3 ;  /* 0x000000160b037c11 */ /* 0x040fe2000f8e18ff */
[----:B------:R-:W-:Y:S01]  /*2480*/  NOP ;  /* 0x0000000000007918 */ /* 0x000fe20000000000 */
[----:B-1----:R-:W-:Y:S02]  /*2490*/  SHF.L.U32 R0, R10, 0x1f, RZ ;  /* 0x0000001f0a007819 */ /* 0x002fe400000006ff */
[----:B------:R-:W-:Y:S02]  /*24a0*/  LEA R4, R11, UR22, 0x4 ;  /* 0x000000160b047c11 */ /* 0x000fe4000f8e20ff */
[----:B------:R-:W1:Y:S02]  /*24b0*/  SYNCS.PHASECHK.TRANS64.TRYWAIT P0, [R3+URZ+0x70], R0 ;  /* 0x00007000030075a7 */ /* 0x000e6400080011ff */
[----:B-1----:R-:W-:Y:S05]  /*24c0*/  @!P0 BRA `(.L_x_43) ;  /* 0x0000006800a08947 */ /* 0x002fea0003800000 */
.L_x_143:
[----:B------:R-:W4:Y:S01]  /*24d0*/  LDS.128 R4, [R4+0x100] ;  /* 0x0001000004047984 */ /* 0x000f220000000c00 */
[----:B------:R-:W-:Y:S01]  /*24e0*/  UISETP.GE.AND UP0, UPT, UR39, 0x1, UPT ;  /* 0x000000012700788c */ /* 0x000fe2000bf06270 */
[----:B------:R-:W-:Y:S01]  /*24f0*/  @!PT LDS RZ, [RZ] ;  /* 0x00000000fffff984 */ /* 0x000fe20000000800 */
[----:B------:R-:W-:Y:S01]  /*2500*/  @!PT LDS RZ, [RZ] ;  /* 0x00000000fffff984 */ /* 0x000fe20000000800 */
[----:B------:R-:W-:Y:S01]  /*2510*/  @!PT LDS RZ, [RZ] ;  /* 0x00000000fffff984 */ /* 0x000fe20000000800 */
[----:B------:R-:W-:Y:S01]  /*2520*/  @!PT LDS RZ, [RZ] ;  /* 0x00000000fffff984 */ /* 0x000fe20000000800 */
[----:B------:R1:W-:Y:S06]  /*2530*/  MEMBAR.ALL.CTA ;  /* 0x0000000000007992 */ /* 0x0003ec0000008000 */
[----:B-1----:R-:W1:Y:S01]  /*2540*/  FENCE.VIEW.ASYNC.S ;  /* 0x00000000000073c6 */ /* 0x002e620000000000 */
[----:B----4-:R-:W-:-:S13]  /*2550*/  LOP3.LUT P0, RZ, R6, 0x1, RZ, 0xc0, !PT ;  /* 0x0000000106ff7812 */ /* 0x010fda000780c0ff */
[----:B-1----:R-:W-:Y:S01]  /*2560*/  VOTEU.ANY UP1, P0 ;  /* 0x0000000000ff7886 */ /* 0x002fe20000020100 */
[----:B------:R-:W-:-:S13]  /*2570*/  PLOP3.LUT P0, PT, PT, PT, UP1, 0x80, 0x8 ;  /* 0x000000000008781c */ /* 0x000fda0003f0f018 */
[----:B------:R-:W-:Y:S02]  /*2580*/  @P0 LOP3.LUT R0, R5, 0xffff, RZ, 0xc0, !PT ;  /* 0x0000ffff05000812 */ /* 0x000fe400078ec0ff */
[----:B--2---:R-:W-:Y:S02]  /*2590*/  @P0 MOV R2, R4 ;  /* 0x0000000400020202 */ /* 0x004fe40000000f00 */
[----:B------:R-:W-:Y:S01]  /*25a0*/  @P0 R2UR UR5, R0 ;  /* 0x00000000000502ca */ /* 0x000fe200000e0000 */
[----:B------:R-:W-:Y:S01]  /*25b0*/  VIADD R0, R3, 0x80 ;  /* 0x0000008003007836 */ /* 0x000fe20000000000 */
[----:B------:R-:W-:Y:S02]  /*25c0*/  @P0 SHF.R.U32.HI R4, RZ, 0x10, R5 ;  /* 0x00000010ff040819 */ /* 0x000fe40000011605 */
[----:B------:R-:W-:Y:S02]  /*25d0*/  @P0 R2UR UR6, R2 ;  /* 0x00000000020602ca */ /* 0x000fe400000e0000 */
[----:B------:R-:W-:-:S02]  /*25e0*/  PRMT R0, RZ, 0x654, R0 ;  /* 0x00000654ff007816 */ /* 0x000fc40000000000 */
[----:B------:R-:W-:Y:S02]  /*25f0*/  @P0 R2UR UR4, R4 ;  /* 0x00000000040402ca */ /* 0x000fe400000e0000 */
[----:B------:R1:W-:Y:S03]  /*2600*/  SYNCS.ARRIVE.TRANS64.RED.A1T0 RZ, [R0+URZ], RZ ;  /* 0x000000ff00ff79a7 */ /* 0x0003e600081004ff */
[----:B------:R-:W-:-:S04]  /*2610*/  @UP1 UMOV UR53, UR5 ;  /* 0x0000000500351c82 */ /* 0x000fc80008000000 */
[----:B------:R-:W-:-:S04]  /*2620*/  @UP1 UMOV UR54, UR6 ;  /* 0x0000000600361c82 */ /* 0x000fc80008000000 */
[----:B------:R-:W-:Y:S01]  /*2630*/  @UP1 UMOV UR60, UR4 ;  /* 0x00000004003c1c82 */ /* 0x000fe20008000000 */
[----:B------:R-:W-:Y:S05]  /*2640*/  BRA.U !UP0, `(.L_x_44) ;  /* 0x0000000108d47547 */ /* 0x000fea000b800000 */
[----:B------:R-:W2:Y:S01]  /*2650*/  LDCU.128 UR12, c[0x0][0xb10] ;  /* 0x00016200ff0c77ac */ /* 0x000ea20008000c00 */
[----:B------:R-:W4:Y:S01]  /*2660*/  LDCU UR21, c[0x0][0xb20] ;  /* 0x00016400ff1577ac */ /* 0x000f220008000800 */
[----:B------:R-:W3:Y:S01]  /*2670*/  LDCU UR20, c[0x0][0xb0c] ;  /* 0x00016180ff1477ac */ /* 0x000ee20008000800 */
[----:B------:R-:W1:Y:S01]  /*2680*/  LDCU.64 UR8, c[0x0][0xb28] ;  /* 0x00016500ff0877ac */ /* 0x000e620008000a00 */
[----:B------:R-:W-:Y:S02]  /*2690*/  UISETP.NE.AND UP3, UPT, UR39, 0x1, UPT ;  /* 0x000000012700788c */ /* 0x000fe4000bf65270 */
[----:B--2---:R-:W-:Y:S02]  /*26a0*/  UIMAD.WIDE.U32 UR6, UR61, UR15, URZ ;  /* 0x0000000f3d0672a5 */ /* 0x004fe4000f8e00ff */
[----:B------:R-:W-:Y:S02]  /*26b0*/  UIMAD.WIDE.U32 UR4, UR62, UR12, URZ ;  /* 0x0000000c3e0472a5 */ /* 0x000fe4000f8e00ff */
[----:B------:R-:W-:-:S02]  /*26c0*/  UISETP.NE.AND UP0, UPT, UR14, 0x1, UPT ;  /* 0x000000010e00788c */ /* 0x000fc4000bf05270 */
[----:B------:R-:W-:Y:S01]  /*26d0*/  UIMAD.WIDE.U32 UR18, UR53, UR15, URZ ;  /* 0x0000000f351272a5 */ /* 0x000fe2000f8e00ff */
[----:B------:R-:W-:Y:S02]  /*26e0*/  UMOV UR6, UR7 ;  /* 0x0000000700067c82 */ /* 0x000fe40008000000 */
[----:B------:R-:W-:Y:S01]  /*26f0*/  UMOV UR4, UR5 ;  /* 0x0000000500047c82 */ /* 0x000fe20008000000 */
[----:B----4-:R-:W-:Y:S02]  /*2700*/  USHF.R.U32.HI UR6, URZ, UR21, UR6 ;  /* 0x00000015ff067299 */ /* 0x010fe40008011606 */
[----:B---3--:R-:W-:Y:S02]  /*2710*/  UISETP.NE.AND UP2, UPT, UR20, 0x1, UPT ;  /* 0x000000011400788c */ /* 0x008fe4000bf45270 */
[----:B------:R-:W-:Y:S02]  /*2720*/  USHF.R.U32.HI UR4, URZ, UR13, UR4 ;  /* 0x0000000dff047299 */ /* 0x000fe40008011604 */
[----:B------:R-:W-:-:S02]  /*2730*/  USEL UR5, UR61, UR6, !UP0 ;  /* 0x000000063d057287 */ /* 0x000fc4000c000000 */
[----:B------:R-:W-:Y:S02]  /*2740*/  USEL UR6, UR62, UR4, !UP2 ;  /* 0x000000043e067287 */ /* 0x000fe4000d000000 */
[----:B-1----:R-:W-:Y:S01]  /*2750*/  UIMAD.WIDE.U32 UR10, UR5, UR8, URZ ;  /* 0x00000008050a72a5 */ /* 0x002fe2000f8e00ff */
[----:B------:R-:W-:Y:S01]  /*2760*/  UMOV UR4, UR19 ;  /* 0x0000001300047c82 */ /* 0x000fe20008000000 */
[----:B------:R-:W-:Y:S02]  /*2770*/  UIMAD.WIDE.U32 UR16, UR54, UR12, URZ ;  /* 0x0000000c361072a5 */ /* 0x000fe4000f8e00ff */
[----:B------:R-:W-:-:S03]  /*2780*/  UIMAD.WIDE.U32 UR18, UR6, UR8, URZ ;  /* 0x00000008061272a5 */ /* 0x000fc6000f8e00ff */
[----:B------:R-:W-:Y:S01]  /*2790*/  UMOV UR10, UR11 ;  /* 0x0000000b000a7c82 */ /* 0x000fe20008000000 */
[----:B------:R-:W-:Y:S02]  /*27a0*/  USHF.R.U32.HI UR4, URZ, UR21, UR4 ;  /* 0x00000015ff047299 */ /* 0x000fe40008011604 */
[----:B------:R-:W-:Y:S01]  /*27b0*/  @UP3 USHF.R.U32.HI UR5, URZ, UR9, UR10 ;  /* 0x00000009ff053299 */ /* 0x000fe2000801160a */
[----:B------:R-:W-:Y:S01]  /*27c0*/  UMOV UR16, UR17 ;  /* 0x0000001100107c82 */ /* 0x000fe20008000000 */
[----:B------:R-:W-:Y:S01]  /*27d0*/  UMOV UR18, UR19 ;  /* 0x0000001300127c82 */ /* 0x000fe20008000000 */
[----:B------:R-:W-:Y:S02]  /*27e0*/  USHF.R.U32.HI UR13, URZ, UR13, UR16 ;  /* 0x0000000dff0d7299 */ /* 0x000fe40008011610 */
[----:B------:R-:W-:Y:S02]  /*27f0*/  USEL UR4, UR53, UR4, !UP0 ;  /* 0x0000000435047287 */ /* 0x000fe4000c000000 */
[----:B------:R-:W-:-:S02]  /*2800*/  @UP3 USHF.R.U32.HI UR6, URZ, UR9, UR18 ;  /* 0x00000009ff063299 */ /* 0x000fc40008011612 */
[----:B------:R-:W-:Y:S02]  /*2810*/  UIMAD UR7, UR39, UR5, URZ ;  /* 0x00000005270772a4 */ /* 0x000fe4000f8e02ff */
[----:B------:R-:W-:Y:S02]  /*2820*/  USEL UR5, UR54, UR13, !UP2 ;  /* 0x0000000d36057287 */ /* 0x000fe4000d000000 */
[----:B------:R-:W-:Y:S02]  /*2830*/  UIMAD UR10, UR39, UR6, URZ ;  /* 0x00000006270a72a4 */ /* 0x000fe4000f8e02ff */
[----:B------:R-:W-:Y:S02]  /*2840*/  UISETP.GE.AND UP0, UPT, UR4, UR7, UPT ;  /* 0x000000070400728c */ /* 0x000fe4000bf06270 */
[----:B------:R-:W-:Y:S02]  /*2850*/  UIMAD.WIDE.U32 UR12, UR4, UR8, URZ ;  /* 0x00000008040c72a5 */ /* 0x000fe4000f8e00ff */
[----:B------:R-:W-:-:S02]  /*2860*/  UISETP.GE.OR UP0, UPT, UR5, UR10, UP0 ;  /* 0x0000000a0500728c */ /* 0x000fc40008706670 */
[----:B------:R-:W-:Y:S02]  /*2870*/  UIMAD.WIDE.U32 UR10, UR5, UR8, URZ ;  /* 0x00000008050a72a5 */ /* 0x000fe4000f8e00ff */
[----:B------:R-:W-:Y:S01]  /*2880*/  UIADD3 UR12, UPT, UPT, -UR4, URZ, URZ ;  /* 0x000000ff040c7290 */ /* 0x000fe2000fffe1ff */
[----:B------:R-:W-:Y:S01]  /*2890*/  UMOV UR8, UR13 ;  /* 0x0000000d00087c82 */ /* 0x000fe20008000000 */
[----:B------:R-:W-:Y:S02]  /*28a0*/  UIADD3 UR10, UPT, UPT, -UR5, URZ, URZ ;  /* 0x000000ff050a7290 */ /* 0x000fe4000fffe1ff */
[----:B------:R-:W-:-:S03]  /*28b0*/  USHF.R.U32.HI UR8, URZ, UR9, UR8 ;  /* 0x00000009ff087299 */ /* 0x000fc60008011608 */
[----:B------:R-:W-:Y:S01]  /*28c0*/  @!UP0 UMOV UR7, UR11 ;  /* 0x0000000b00078c82 */ /* 0x000fe20008000000 */
[----:B------:R-:W-:Y:S02]  /*28d0*/  UIMAD UR12, UR14, UR12, UR53 ;  /* 0x0000000c0e0c72a4 */ /* 0x000fe4000f8e0235 */
[----:B------:R-:W-:Y:S02]  /*28e0*/  USEL UR8, UR4, UR8, !UP3 ;  /* 0x0000000804087287 */ /* 0x000fe4000d800000 */
[----:B------:R-:W-:Y:S02]  /*28f0*/  @!UP0 USHF.R.U32.HI UR7, URZ, UR9, UR7 ;  /* 0x00000009ff078299 */ /* 0x000fe40008011607 */
[----:B------:R-:W-:Y:S02]  /*2900*/  UIADD3 UR9, UPT, UPT, -UR8, URZ, URZ ;  /* 0x000000ff08097290 */ /* 0x000fe4000fffe1ff */
[----:B------:R-:W-:Y:S02]  /*2910*/  @!UP0 USEL UR7, UR5, UR7, !UP3 ;  /* 0x0000000705078287 */ /* 0x000fe4000d800000 */
[----:B------:R-:W-:-:S02]  /*2920*/  UIMAD UR9, UR39, UR9, UR4 ;  /* 0x00000009270972a4 */ /* 0x000fc4000f8e0204 */
[----:B------:R-:W-:Y:S02]  /*2930*/  @!UP0 UIADD3 UR8, UPT, UPT, UR8, -UR7, URZ ;  /* 0x8000000708088290 */ /* 0x000fe4000fffe0ff */
[----:B------:R-:W-:Y:S02]  /*2940*/  @!UP0 UIMAD UR7, UR9, UR6, UR7 ;  /* 0x00000006090782a4 */ /* 0x000fe4000f8e0207 */
[----:B------:R-:W-:Y:S02]  /*2950*/  @!UP0 UIMAD UR4, UR39, UR8, UR5 ;  /* 0x00000008270482a4 */ /* 0x000fe4000f8e0205 */
[----:B------:R-:W-:Y:S02]  /*2960*/  UIMAD UR6, UR20, UR10, UR54 ;  /* 0x0000000a140672a4 */ /* 0x000fe4000f8e0236 */
[----:B------:R-:W-:Y:S01]  /*2970*/  UIMAD UR53, UR4, UR14, UR12 ;  /* 0x0000000e043572a4 */ /* 0x000fe2000f8e020c */
[----:B------:R-:W-:Y:S02]  /*2980*/  @!UP0 UMOV UR5, UR7 ;  /* 0x0000000700058c82 */ /* 0x000fe40008000000 */
[----:B------:R-:W-:-:S12]  /*2990*/  UIMAD UR54, UR5, UR20, UR6 ;  /* 0x00000014053672a4 */ /* 0x000fd8000f8e0206 */
.L_x_44:
[----:B------:R-:W2:Y:S02]  /*29a0*/  LDCU UR4, c[0x0][0xb30] ;  /* 0x00016600ff0477ac */ /* 0x000ea40008000800 */
[----:B--2---:R-:W-:-:S09]  /*29b0*/  UISETP.NE.AND UP0, UPT, UR4, 0x1, UPT ;  /* 0x000000010400788c */ /* 0x004fd2000bf05270 */
[----:B------:R-:W-:Y:S05]  /*29c0*/  BRA.U UP0, `(.L_x_45) ;  /* 0x0000000100447547 */ /* 0x000fea000b800000 */
[----:B------:R-:W2:Y:S01]  /*29d0*/  LDCU.128 UR8, c[0x0][0xb10] ;  /* 0x00016200ff0877ac */ /* 0x000ea20008000c00 */
[----:B------:R-:W4:Y:S01]  /*29e0*/  LDCU UR12, c[0x0][0xb0c] ;  /* 0x00016180ff0c77ac */ /* 0x000f220008000800 */
[----:B------:R-:W1:Y:S01]  /*29f0*/  LDCU UR13, c[0x0][0xb20] ;  /* 0x00016400ff0d77ac */ /* 0x000e620008000800 */
[----:B--2---:R-:W-:Y:S02]  /*2a00*/  UIMAD.WIDE.U32 UR6, UR54, UR8, URZ ;  /* 0x00000008360672a5 */ /* 0x004fe4000f8e00ff */
[----:B------:R-:W-:Y:S02]  /*2a10*/  UIMAD.WIDE.U32 UR4, UR53, UR11, URZ ;  /* 0x0000000b350472a5 */ /* 0x000fe4000f8e00ff */
[----:B----4-:R-:W-:Y:S02]  /*2a20*/  UISETP.NE.AND UP2, UPT, UR12, 0x1, UPT ;  /* 0x000000010c00788c */ /* 0x010fe4000bf45270 */
[----:B------:R-:W-:Y:S01]  /*2a30*/  UISETP.NE.AND UP0, UPT, UR10, 0x1, UPT ;  /* 0x000000010a00788c */ /* 0x000fe2000bf05270 */
[----:B------:R-:W-:-:S02]  /*2a40*/  UMOV UR6, UR7 ;  /* 0x0000000700067c82 */ /* 0x000fc40008000000 */
[----:B------:R-:W-:Y:S01]  /*2a50*/  UMOV UR4, UR5 ;  /* 0x0000000500047c82 */ /* 0x000fe20008000000 */
[----:B------:R-:W-:Y:S02]  /*2a60*/  USHF.R.U32.HI UR6, URZ, UR9, UR6 ;  /* 0x00000009ff067299 */ /* 0x000fe40008011606 */
[----:B-1----:R-:W-:Y:S02]  /*2a70*/  USHF.R.U32.HI UR4, URZ, UR13, UR4 ;  /* 0x0000000dff047299 */ /* 0x002fe40008011604 */
[----:B------:R-:W-:Y:S02]  /*2a80*/  USEL UR5, UR54, UR6, !UP2 ;  /* 0x0000000636057287 */ /* 0x000fe4000d000000 */
[----:B------:R-:W-:-:S04]  /*2a90*/  USEL UR4, UR53, UR4, !UP0 ;  /* 0x0000000435047287 */ /* 0x000fc8000c000000 */
[----:B------:R-:W-:Y:S02]  /*2aa0*/  UIADD3 UR6, UPT, UPT, UR5, -UR4, URZ ;  /* 0x8000000405067290 */ /* 0x000fe4000fffe0ff */
[----:B------:R-:W-:Y:S02]  /*2ab0*/  UIADD3 UR4, UPT, UPT, -UR5, UR4, URZ ;  /* 0x0000000405047290 */ /* 0x000fe4000fffe1ff */
[----:B------:R-:W-:Y:S02]  /*2ac0*/  UIMAD UR53, UR6, UR10, UR53 ;  /* 0x0000000a063572a4 */ /* 0x000fe4000f8e0235 */
[----:B------:R-:W-:-:S12]  /*2ad0*/  UIMAD UR54, UR4, UR12, UR54 ;  /* 0x0000000c043672a4 */ /* 0x000fd8000f8e0236 */
.L_x_45:
[----:B------:R-:W-:Y:S01]  /*2ae0*/  VIADD R11, R11, 0x1 ;  /* 0x000000010b0b7836 */ /* 0x000fe20000000000 */
[----:B------:R-:W-:Y:S02]  /*2af0*/  R2UR UR5, R48 ;  /* 0x00000000300572ca */ /* 0x000fe400000e0000 */
[----:B------:R-:W-:Y:S02]  /*2b00*/  R2UR UR4, R47 ;  /* 0x000000002f0472ca */ /* 0x000fe400000e0000 */
[C---:B------:R-:W-:Y:S02]  /*2b10*/  ISETP.NE.AND P0, PT, R11.reuse, 0x2, PT ;  /* 0x000000020b00780c */ /* 0x040fe40003f05270 */
[----:B------:R-:W-:Y:S02]  /*2b20*/  PLOP3.LUT P2, PT, PT, PT, PT, 0x80, 0x8 ;  /* 0x000000000008781c */ /* 0x000fe40003f4f070 */
[----:B-1----:R-:W-:Y:S02]  /*2b30*/  SEL R0, RZ, 0x1, P0 ;  /* 0x00000001ff007807 */ /* 0x002fe40000000000 */
[----:B------:R-:W-:-:S02]  /*2b40*/  SEL R11, R11, RZ, P0 ;  /* 0x000000ff0b0b7207 */ /* 0x000fc40000000000 */
[----:B------:R-:W-:Y:S01]  /*2b50*/  LOP3.LUT R10, R10, R0, RZ, 0x3c, !PT ;  /* 0x000000000a0a7212 */ /* 0x000fe200078e3cff */
[----:B------:R-:W-:Y:S02]  /*2b60*/  UIADD3 UR24, UPT, UPT, UR54, UR5, URZ ;  /* 0x0000000536187290 */ /* 0x000fe4000fffe0ff */
[----:B------:R-:W-:Y:S01]  /*2b70*/  UIADD3 UR28, UPT, UPT, UR53, UR4, URZ ;  /* 0x00000004351c7290 */ /* 0x000fe2000fffe0ff */
[----:B------:R-:W-:Y:S11]  /*2b80*/  BRA.U UP1, `(.L_x_46) ;  /* 0xffffffed01047547 */ /* 0x000ff6000b83ffff */
[----:B------:R-:W-:Y:S01]  /*2b90*/  UIADD3 UR22, UPT, UPT, UR22, 0x10, URZ ;  /* 0x0000001016167890 */ /* 0x000fe2000fffe0ff */
[----:B------:R-:W-:-:S03]  /*2ba0*/  SHF.L.U32 R2, R12, 0x1f, RZ ;  /* 0x0000001f0c027819 */ /* 0x000fc600000006ff */
[----:B------:R-:W-:-:S09]  /*2bb0*/  ULEA UR4, UR23, UR22, 0x3 ;  /* 0x0000001617047291 */ /* 0x000fd2000f8e18ff */
[----:B------:R-:W1:Y:S02]  /*2bc0*/  SYNCS.PHASECHK.TRANS64.TRYWAIT P0, [UR4], R2 ;  /* 0x00000002ff0075a7 */ /* 0x000e640008001104 */
[----:B-1----:R-:W-:Y:S05]  /*2bd0*/  @!P0 BRA `(.L_x_47) ;  /* 0x0000006000f08947 */ /* 0x002fea0003800000 */
.L_x_145:
[----:B------:R-:W-:-:S04]  /*2be0*/  UIADD3 UR4, UPT, UPT, UR23, 0x1, URZ ;  /* 0x0000000117047890 */ /* 0x000fc8000fffe0ff */
[----:B------:R-:W-:-:S04]  /*2bf0*/  UISETP.NE.AND UP0, UPT, UR4, 0x2, UPT ;  /* 0x000000020400788c */ /* 0x000fc8000bf05270 */
[----:B------:R-:W-:Y:S02]  /*2c00*/  USEL UR5, URZ, 0x1, UP0 ;  /* 0x00000001ff057887 */ /* 0x000fe40008000000 */
[----:B------:R-:W-:-:S04]  /*2c10*/  USEL UR4, UR4, URZ, UP0 ;  /* 0x000000ff04047287 */ /* 0x000fc80008000000 */
[----:B------:R-:W-:Y:S01]  /*2c20*/  ULEA UR4, UR4, UR22, 0x3 ;  /* 0x0000001604047291 */ /* 0x000fe2000f8e18ff */
[----:B-1----:R-:W-:-:S04]  /*2c30*/  LOP3.LUT R2, R12, UR5, RZ, 0x3c, !PT ;  /* 0x000000050c027c12 */ /* 0x002fc8000f8e3cff */
[----:B------:R-:W-:Y:S01]  /*2c40*/  SHF.L.U32 R2, R2, 0x1f, RZ ;  /* 0x0000001f02027819 */ /* 0x000fe200000006ff */
[----:B------:R-:W-:-:S07]  /*2c50*/  IMAD.U32 R0, RZ, RZ, UR4 ;  /* 0x00000004ff007e24 */ /* 0x000fce000f8e00ff */
.L_x_48:
[----:B-1----:R1:W2:Y:S02]  /*2c60*/  SYNCS.PHASECHK.TRANS64.TRYWAIT P0, [R0+URZ], R2 ;  /* 0x00000002000075a7 */ /* 0x0022a400080011ff */
[----:B--2---:R-:W-:Y:S05]  /*2c70*/  @!P0 NANOSLEEP.SYNCS 0x989680 ;  /* 0x009896800000895d */ /* 0x004fea0003900000 */
[----:B------:R-:W2:Y:S02]  /*2c80*/  @!P0 SYNCS.PHASECHK.TRANS64 P0, [R0+URZ], R2 ;  /* 0x00000002000085a7 */ /* 0x000ea400080010ff */
[----:B--2---:R-:W-:Y:S05]  /*2c90*/  @P0 EXIT ;  /* 0x000000000000094d */ /* 0x004fea0003800000 */
[----:B------:R-:W-:Y:S05]  /*2ca0*/  BRA `(.L_x_48) ;  /* 0xfffffffc00ec7947 */ /* 0x000fea000383ffff */
.L_x_22:
[----:B------:R-:W-:-:S04]  /*2cb0*/  UISETP.NE.AND UP0, UPT, UR55, URZ, UPT ;  /* 0x000000ff3700728c */ /* 0x000fc8000bf05270 */
[----:B------:R-:W-:-:S09]  /*2cc0*/  UISETP.NE.OR UP0, UPT, UR18, 0x1, UP0 ;  /* 0x000000011200788c */ /* 0x000fd20008705670 */
[----:B------:R-:W-:Y:S05]  /*2cd0*/  BRA.U UP0, `(.L_x_49) ;  /* 0x0000000500487547 */ /* 0x000fea000b800000 */
[----:B------:R-:W-:Y:S01]  /*2ce0*/  ISETP.GE.U32.AND P2, PT, R0, 0x2, PT ;  /* 0x000000020000780c */ /* 0x000fe20003f46070 */
[----:B------:R-:W-:Y:S01]  /*2cf0*/  IMAD.MOV.U32 R12, RZ, RZ, 0x1 ;  /* 0x00000001ff0c7424 */ /* 0x000fe200078e00ff */
[----:B------:R-:W-:Y:S02]  /*2d00*/  CS2R R10, SRZ ;  /* 0x00000000000a7805 */ /* 0x000fe4000001ff00 */
[----:B------:R-:W-:Y:S01]  /*2d10*/  CS2R R8, SRZ ;  /* 0x0000000000087805 */ /* 0x000fe2000001ff00 */
[----:B------:R-:W-:Y:S01]  /*2d20*/  UMOV UR6, 0x400 ;  /* 0x0000040000067882 */ /* 0x000fe20000000000 */
[----:B------:R-:W-:Y:S01]  /*2d30*/  UMOV UR5, URZ ;  /* 0x000000ff00057c82 */ /* 0x000fe20008000000 */
[----:B------:R-:W-:-:S12]  /*2d40*/  ULEA UR6, UR55, UR6, 0x18 ;  /* 0x0000000637067291 */ /* 0x000fd8000f8ec0ff */
.L_x_53:
[----:B------:R-:W-:Y:S02]  /*2d50*/  LEA R2, R8, UR6, 0x3 ;  /* 0x0000000608027c11 */ /* 0x000fe4000f8e18ff */
[----:B------:R-:W-:-:S03]  /*2d60*/  SHF.L.U32 R4, R9, 0x1f, RZ ;  /* 0x0000001f09047819 */ /* 0x000fc600000006ff */
[----:B------:R-:W-:Y:S01]  /*2d70*/  VIADD R5, R2, 0xe0 ;  /* 0x000000e002057836 */ /* 0x000fe20000000000 */
[----:B------:R-:W2:Y:S02]  /*2d80*/  SYNCS.PHASECHK.TRANS64.TRYWAIT P0, [R2+URZ+0xd0], R4 ;  /* 0x0000d004020075a7 */ /* 0x000ea400080011ff */
[----:B--2---:R-:W-:Y:S05]  /*2d90*/  @!P0 BRA `(.L_x_50) ;  /* 0x0000006000988947 */ /* 0x004fea0003800000 */
.L_x_146:
[----:B------:R-:W-:Y:S01]  /*2da0*/  ULEA UR4, UR5, UR6, 0x3 ;  /* 0x0000000605047291 */ /* 0x000fe2000f8e18ff */
[----:B--2---:R-:W-:Y:S01]  /*2db0*/  PRMT R2, RZ, 0x654, R5 ;  /* 0x00000654ff027816 */ /* 0x004fe20000000005 */
[----:B------:R-:W-:Y:S01]  /*2dc0*/  @!P2 IMAD.MOV.U32 R4, RZ, RZ, 0x10 ;  /* 0x00000010ff04a424 */ /* 0x000fe200078e00ff */
[----:B------:R-:W-:Y:S01]  /*2dd0*/  SHF.L.U32 R5, R12, 0x1f, RZ ;  /* 0x0000001f0c057819 */ /* 0x000fe200000006ff */
[----:B------:R-:W-:Y:S01]  /*2de0*/  UIADD3 UR7, UPT, UPT, UR4, 0x70, URZ ;  /* 0x0000007004077890 */ /* 0x000fe2000fffe0ff */
[----:B------:R2:W-:Y:S05]  /*2df0*/  SYNCS.ARRIVE.TRANS64.RED.A1T0 RZ, [R2+URZ], RZ ;  /* 0x000000ff02ff79a7 */ /* 0x0005ea00081004ff */
[----:B------:R-:W-:Y:S01]  /*2e00*/  IMAD.U32 R6, RZ, RZ, UR7 ;  /* 0x00000007ff067e24 */ /* 0x000fe2000f8e00ff */
[----:B------:R-:W3:Y:S04]  /*2e10*/  SYNCS.PHASECHK.TRANS64.TRYWAIT P0, [UR4+0x80], R5 ;  /* 0x00008005ff0075a7 */ /* 0x000ee80008001104 */
[----:B------:R-:W-:Y:S01]  /*2e20*/  PRMT R6, R0, 0x654, R6 ;  /* 0x0000065400067816 */ /* 0x000fe20000000006 */
[----:B--23--:R-:W-:Y:S06]  /*2e30*/  @!P0 BRA `(.L_x_51) ;  /* 0x0000006000848947 */ /* 0x00cfec0003800000 */
.L_x_148:
[----:B------:R-:W-:Y:S01]  /*2e40*/  ULEA UR8, UR5, UR6, 0x4 ;  /* 0x0000000605087291 */ /* 0x000fe2000f8e20ff */
[----:B------:R-:W-:Y:S01]  /*2e50*/  SEL R3, R6, R3, !P2 ;  /* 0x0000000306037207 */ /* 0x000fe20005000000 */
[----:B------:R-:W-:Y:S01]  /*2e60*/  UIADD3 UR9, UPT, UPT, UR4, 0x70, URZ ;  /* 0x0000007004097890 */ /* 0x000fe2000fffe0ff */
[----:B--2---:R-:W-:Y:S01]  /*2e70*/  LEA R2, R11, UR6, 0x3 ;  /* 0x000000060b027c11 */ /* 0x004fe2000f8e18ff */
[----:B------:R-:W-:Y:S01]  /*2e80*/  UIADD3 UR8, UPT, UPT, UR8, 0x100, URZ ;  /* 0x0000010008087890 */ /* 0x000fe2000fffe0ff */
[----:B------:R2:W-:Y:S01]  /*2e90*/  @!P2 SYNCS.ARRIVE.TRANS64.RED RZ, [R3+URZ], R4 ;  /* 0x0000000403ffa9a7 */ /* 0x0005e200080004ff */
[----:B------:R-:W-:Y:S01]  /*2ea0*/  UIADD3 UR4, UPT, UPT, UR5, 0x1, URZ ;  /* 0x0000000105047890 */ /* 0x000fe2000fffe0ff */
[----:B------:R-:W-:-:S03]  /*2eb0*/  VIADD R8, R8, 0x1 ;  /* 0x0000000108087836 */ /* 0x000fc60000000000 */
[----:B------:R-:W-:Y:S02]  /*2ec0*/  UISETP.NE.AND UP0, UPT, UR4, 0x2, UPT ;  /* 0x000000020400788c */ /* 0x000fe4000bf05270 */
[----:B------:R-:W-:Y:S01]  /*2ed0*/  ISETP.NE.AND P0, PT, R8, 0x2, PT ;  /* 0x000000020800780c */ /* 0x000fe20003f05270 */
[----:B------:R-:W-:Y:S06]  /*2ee0*/  UGETNEXTWORKID.BROADCAST [UR8], [UR9] ;  /* 0x00000000080073ca */ /* 0x000fec0008000100 */
[----:B------:R-:W-:Y:S02]  /*2ef0*/  USEL UR7, URZ, 0x1, UP0 ;  /* 0x00000001ff077887 */ /* 0x000fe40008000000 */
[----:B------:R-:W-:-:S04]  /*2f00*/  USEL UR5, UR4, URZ, UP0 ;  /* 0x000000ff04057287 */ /* 0x000fc80008000000 */
[----:B------:R-:W-:Y:S02]  /*2f10*/  LOP3.LUT R12, R12, UR7, RZ, 0x3c, !PT ;  /* 0x000000070c0c7c12 */ /* 0x000fe4000f8e3cff */
[----:B--2---:R-:W-:-:S04]  /*2f20*/  SHF.L.U32 R4, R10, 0x1f, RZ ;  /* 0x0000001f0a047819 */ /* 0x004fc800000006ff */
[----:B------:R-:W2:Y:S02]  /*2f30*/  SYNCS.PHASECHK.TRANS64.TRYWAIT P1, [R2+URZ+0x70], R4 ;  /* 0x00007004020075a7 */ /* 0x000ea400080211ff */
[----:B--2---:R-:W-:Y:S05]  /*2f40*/  @!P1 BRA `(.L_x_52) ;  /* 0x0000006000589947 */ /* 0x004fea0003800000 */
.L_x_149:
[C---:B--2---:R-:W-:Y:S01]  /*2f50*/  LEA R4, R11.reuse, UR6, 0x4 ;  /* 0x000000060b047c11 */ /* 0x044fe2000f8e20ff */
[----:B------:R-:W-:Y:S01]  /*2f60*/  VIADD R2, R2, 0x80 ;  /* 0x0000008002027836 */ /* 0x000fe20000000000 */
[----:B------:R-:W-:Y:S01]  /*2f70*/  SEL R8, R8, RZ, P0 ;  /* 0x000000ff08087207 */ /* 0x000fe20000000000 */
[----:B------:R-:W-:-:S03]  /*2f80*/  VIADD R11, R11, 0x1 ;  /* 0x000000010b0b7836 */ /* 0x000fc60000000000 */
[----:B------:R-:W2:Y:S01]  /*2f90*/  LDS.128 R4, [R4+0x100] ;  /* 0x0001000004047984 */ /* 0x000ea20000000c00 */
[----:B------:R-:W-:Y:S02]  /*2fa0*/  PRMT R2, RZ, 0x654, R2 ;  /* 0x00000654ff027816 */ /* 0x000fe40000000002 */
[C---:B------:R-:W-:Y:S01]  /*2fb0*/  ISETP.NE.AND P1, PT, R11.reuse, 0x2, PT ;  /* 0x000000020b00780c */ /* 0x040fe20003f25270 */
[----:B------:R-:W-:Y:S01]  /*2fc0*/  @!PT LDS RZ, [RZ] ;  /* 0x00000000fffff984 */ /* 0x000fe20000000800 */
[----:B------:R-:W-:Y:S01]  /*2fd0*/  @!PT LDS RZ, [RZ] ;  /* 0x00000000fffff984 */ /* 0x000fe20000000800 */
[----:B------:R-:W-:Y:S01]  /*2fe0*/  @!PT LDS RZ, [RZ] ;  /* 0x00000000fffff984 */ /* 0x000fe20000000800 */
[----:B------:R-:W-:Y:S01]  /*2ff0*/  @!PT LDS RZ, [RZ] ;  /* 0x00000000fffff984 */ /* 0x000fe20000000800 */
[----:B------:R3:W-:Y:S06]  /*3000*/  MEMBAR.ALL.CTA ;  /* 0x0000000000007992 */ /* 0x0007ec0000008000 */
[----:B---3--:R-:W3:Y:S01]  /*3010*/  FENCE.VIEW.ASYNC.S ;  /* 0x00000000000073c6 */ /* 0x008ee20000000000 */
[----:B------:R-:W-:Y:S01]  /*3020*/  SEL R11, R11, RZ, P1 ;  /* 0x000000ff0b0b7207 */ /* 0x000fe20000800000 */
[----:B---3--:R3:W-:Y:S01]  /*3030*/  SYNCS.ARRIVE.TRANS64.RED.A1T0 RZ, [R2+URZ], RZ ;  /* 0x000000ff02ff79a7 */ /* 0x0087e200081004ff */
[----:B--2---:R-:W-:-:S02]  /*3040*/  LOP3.LUT P3, RZ, R6, 0x1, RZ, 0xc0, !PT ;  /* 0x0000000106ff7812 */ /* 0x004fc4000786c0ff */
[----:B------:R-:W-:-:S04]  /*3050*/  SEL R4, RZ, 0x1, P1 ;  /* 0x00000001ff047807 */ /* 0x000fc80000800000 */
[----:B------:R-:W-:Y:S02]  /*3060*/  LOP3.LUT R10, R10, R4, RZ, 0x3c, !PT ;  /* 0x000000040a0a7212 */ /* 0x000fe400078e3cff */
[----:B---3--:R-:W-:-:S04]  /*3070*/  SEL R2, RZ, 0x1, P0 ;  /* 0x00000001ff027807 */ /* 0x008fc80000000000 */
[----:B------:R-:W-:Y:S01]  /*3080*/  LOP3.LUT R9, R9, R2, RZ, 0x3c, !PT ;  /* 0x0000000209097212 */ /* 0x000fe200078e3cff */
[----:B------:R-:W-:Y:S06]  /*3090*/  @P3 BRA `(.L_x_53) ;  /* 0xfffffffc002c3947 */ /* 0x000fec000383ffff */
[----:B------:R-:W-:Y:S01]  /*30a0*/  ULEA UR4, UR5, UR6, 0x3 ;  /* 0x0000000605047291 */ /* 0x000fe2000f8e18ff */
[----:B------:R-:W-:-:S08]  /*30b0*/  SHF.L.U32 R2, R12, 0x1f, RZ ;  /* 0x0000001f0c027819 */ /* 0x000fd000000006ff */
[----:B------:R-:W2:Y:S02]  /*30c0*/  SYNCS.PHASECHK.TRANS64 P0, [UR4+0x80], R2 ;  /* 0x00008002ff0075a7 */ /* 0x000ea40008001004 */
[----:B--2---:R-:W-:Y:S05]  /*30d0*/  @P0 BRA `(.L_x_54) ;  /* 0x0000000000080947 */ /* 0x004fea0003800000 */
[----:B------:R-:W2:Y:S02]  /*30e0*/  SYNCS.PHASECHK.TRANS64.TRYWAIT P0, [UR4+0x80], R2 ;  /* 0x00008002ff0075a7 */ /* 0x000ea40008001104 */
[----:B--2---:R-:W-:Y:S05]  /*30f0*/  @!P0 BRA `(.L_x_55) ;  /* 0x0000006000008947 */ /* 0x004fea0003800000 */
.L_x_54:
[----:B------:R-:W-:-:S04]  /*3100*/  UIADD3 UR7, UPT, UPT, UR5, 0x1, URZ ;  /* 0x0000000105077890 */ /* 0x000fc8000fffe0ff */
[----:B------:R-:W-:-:S04]  /*3110*/  UISETP.NE.AND UP0, UPT, UR7, 0x2, UPT ;  /* 0x000000020700788c */ /* 0x000fc8000bf05270 */
[----:B------:R-:W-:Y:S02]  /*3120*/  USEL UR8, URZ, 0x1, UP0 ;  /* 0x00000001ff087887 */ /* 0x000fe40008000000 */
[----:B------:R-:W-:-:S04]  /*3130*/  USEL UR7, UR7, URZ, UP0 ;  /* 0x000000ff07077287 */ /* 0x000fc80008000000 */
[----:B------:R-:W-:Y:S01]  /*3140*/  ULEA UR7, UR7, UR6, 0x3 ;  /* 0x0000000607077291 */ /* 0x000fe2000f8e18ff */
[----:B--2---:R-:W-:-:S04]  /*3150*/  LOP3.LUT R2, R12, UR8, RZ, 0x3c, !PT ;  /* 0x000000080c027c12 */ /* 0x004fc8000f8e3cff */
[----:B------:R-:W-:-:S04]  /*3160*/  SHF.L.U32 R0, R2, 0x1f, RZ ;  /* 0x0000001f02007819 */ /* 0x000fc800000006ff */
[----:B------:R-:W2:Y:S02]  /*3170*/  SYNCS.PHASECHK.TRANS64 P0, [UR7+0x80], R0 ;  /* 0x00008000ff0075a7 */ /* 0x000ea40008001007 */
[----:B-12---:R-:W-:Y:S05]  /*3180*/  @P0 EXIT ;  /* 0x000000000000094d */ /* 0x006fea0003800000 */
[----:B------:R-:W-:Y:S02]  /*3190*/  SHF.L.U32 R2, R2, 0x1f, RZ ;  /* 0x0000001f02027819 */ /* 0x000fe400000006ff */
[----:B------:R-:W-:-:S07]  /*31a0*/  MOV R0, UR7 ;  /* 0x0000000700007c02 */ /* 0x000fce0008000f00 */
.L_x_56:
[----:B-1----:R1:W2:Y:S02]  /*31b0*/  SYNCS.PHASECHK.TRANS64.TRYWAIT P0, [R0+URZ+0x80], R2 ;  /* 0x00008002000075a7 */ /* 0x0022a400080011ff */
[----:B--2---:R-:W-:Y:S05]  /*31c0*/  @!P0 NANOSLEEP.SYNCS 0x989680 ;  /* 0x009896800000895d */ /* 0x004fea0003900000 */
[----:B------:R-:W2:Y:S02]  /*31d0*/  @!P0 SYNCS.PHASECHK.TRANS64 P0, [R0+URZ+0x80], R2 ;  /* 0x00008002000085a7 */ /* 0x000ea400080010ff */
[----:B--2---:R-:W-:Y:S05]  /*31e0*/  @P0 EXIT ;  /* 0x000000000000094d */ /* 0x004fea0003800000 */
[----:B------:R-:W-:Y:S05]  /*31f0*/  BRA `(.L_x_56) ;  /* 0xfffffffc00ec7947 */ /* 0x000fea000383ffff */
.L_x_49:
[----:B------:R-:W-:Y:S05]  /*3200*/  BRA.U UP4, `(.L_x_57) ;  /* 0x0000001504047547 */ /* 0x000fea000b800000 */
[----:B------:R-:W-:Y:S01]  /*3210*/  UMOV UR4, 0x40 ;  /* 0x0000004000047882 */ /* 0x000fe20000000000 */
[----:B------:R-:W-:Y:S01]  /*3220*/  NOP ;  /* 0x0000000000007918 */ /* 0x000fe20000000000 */
[----:B------:R-:W-:Y:S01]  /*3230*/  ULEA UR5, UR55, UR4, 0x18 ;  /* 0x0000000437057291 */ /* 0x000fe2000f8ec0ff */
[----:B------:R-:W-:Y:S02]  /*3240*/  UMOV UR6, 0x400 ;  /* 0x0000040000067882 */ /* 0x000fe40000000000 */
[----:B------:R-:W-:-:S06]  /*3250*/  ULEA UR6, UR55, UR6, 0x18 ;  /* 0x0000000637067291 */ /* 0x000fcc000f8ec0ff */
[----:B------:R-:W2:Y:S02]  /*3260*/  LDS.U8 R0, [UR5+0x1c] ;  /* 0x00001c05ff007984 */ /* 0x000ea40008000000 */
[----:B--2---:R-:W-:-:S13]  /*3270*/  ISETP.NE.AND P0, PT, R0, RZ, PT ;  /* 0x000000ff0000720c */ /* 0x004fda0003f05270 */
[----:B------:R-:W-:Y:S05]  /*3280*/  @P0 BRA `(.L_x_58) ;  /* 0x0000000000580947 */ /* 0x000fea0003800000 */
[----:B------:R-:W-:-:S13]  /*3290*/  ELECT P0, URZ, PT ;  /* 0x0000000000ff782f */ /* 0x000fda0003800000 */
[----:B------:R-:W-:Y:S05]  /*32a0*/  @!P0 BRA `(.L_x_59) ;  /* 0x0000000000608947 */ /* 0x000fea0003800000 */
[----:B------:R-:W-:Y:S01]  /*32b0*/  UMOV UR4, 0x10 ;  /* 0x0000001000047882 */ /* 0x000fe20000000000 */
[----:B------:R-:W-:Y:S01]  /*32c0*/  HFMA2 R0, -RZ, RZ, 0, 5.9604644775390625e-08 ;  /* 0x00000001ff007431 */ /* 0x000fe200000001ff */
[----:B------:R-:W-:-:S03]  /*32d0*/  MOV R3, 0xffff ;  /* 0x0000ffff00037802 */ /* 0x000fc60000000f00 */
[----:B------:R-:W-:Y:S04]  /*32e0*/  DEPBAR.LE SB2, 0x36 ;  /* 0x0000ad800000791a */ /* 0x000fe80000000000 */
[----:B------:R-:W2:Y:S02]  /*32f0*/  UTCATOMSWS.FIND_AND_SET.ALIGN UP0, UR4, UR4 ;  /* 0x00000004000475e3 */ /* 0x000ea40008000800 */
[----:B--2---:R-:W-:Y:S01]  /*3300*/  MOV R4, UR4 ;  /* 0x0000000400047c02 */ /* 0x004fe20008000f00 */
[----:B------:R-:W-:Y:S06]  /*3310*/  BRA.U UP0, `(.L_x_60) ;  /* 0x0000000100187547 */ /* 0x000fec000b800000 */
.L_x_61:
[----:B------:R-:W-:Y:S05]  /*3320*/  NANOSLEEP 0x64 ;  /* 0x000000640000795d */ /* 0x000fea0003800000 */
[----:B------:R-:W-:-:S05]  /*3330*/  UMOV UR4, 0x10 ;  /* 0x0000001000047882 */ /* 0x000fca0000000000 */
[----:B------:R-:W-:Y:S04]  /*3340*/  DEPBAR.LE SB2, 0x36 ;  /* 0x0000ad800000791a */ /* 0x000fe80000000000 */
[----:B------:R-:W2:Y:S02]  /*3350*/  UTCATOMSWS.FIND_AND_SET.ALIGN UP0, UR4, UR4 ;  /* 0x00000004000475e3 */ /* 0x000ea40008000800 */
[----:B--2---:R-:W-:Y:S01]  /*3360*/  MOV R4, UR4 ;  /* 0x0000000400047c02 */ /* 0x004fe20008000f00 */
[----:B------:R-:W-:Y:S05]  /*3370*/  BRA.U !UP0, `(.L_x_61) ;  /* 0xfffffffd08e87547 */ /* 0x000fea000b83ffff */
.L_x_60:
[-C--:B------:R-:W-:Y:S02]  /*3380*/  SHF.L.U32 R3, R3, R4.reuse, RZ ;  /* 0x0000000403037219 */ /* 0x080fe400000006ff */
[----:B------:R-:W-:Y:S01]  /*3390*/  SHF.L.U32 R0, R0, R4, RZ ;  /* 0x0000000400007219 */ /* 0x000fe200000006ff */
[----:B------:R-:W-:Y:S02]  /*33a0*/  IMAD.SHL.U32 R4, R4, 0x20, RZ ;  /* 0x0000002004047824 */ /* 0x000fe400078e00ff */
[----:B------:R2:W-:Y:S04]  /*33b0*/  ATOMS.OR RZ, [UR5+0x14], R3 ;  /* 0x00001403ffff798c */ /* 0x0005e8000b000005 */
[----:B------:R2:W-:Y:S04]  /*33c0*/  ATOMS.OR RZ, [UR5+0x18], R0 ;  /* 0x00001800ffff798c */ /* 0x0005e8000b000005 */
[----:B------:R2:W-:Y:S01]  /*33d0*/  STS [UR6+0x120], R4 ;  /* 0x00012004ff007988 */ /* 0x0005e20008000806 */
[----:B------:R-:W-:Y:S05]  /*33e0*/  BRA `(.L_x_59) ;  /* 0x0000000000107947 */ /* 0x000fea0003800000 */
.L_x_58:
[----:B------:R-:W-:Y:S02]  /*33f0*/  MOV R0, 0xffffffff ;  /* 0xffffffff00007802 */ /* 0x000fe40000000f00 */
[----:B------:R-:W-:-:S03]  /*3400*/  MOV R4, 0x3430 ;  /* 0x0000343000047802 */ /* 0x000fc60000000f00 */
[----:B------:R2:W-:Y:S04]  /*3410*/  STS [UR6+0x120], R0 ;  /* 0x00012000ff007988 */ /* 0x0005e80008000806 */
[----:B-12--5:R-:W-:Y:S05]  /*3420*/  CALL.REL.NOINC `($__internal_1_$__cuda_sm10x_tcgen05_guardrail_trap_phase_invalid_during_alloc) ;  /* 0x0000006400507944 */ /* 0x026fea0003c00000 */
.L_x_59:
[----:B------:R-:W-:Y:S05]  /*3430*/  WARPSYNC.ALL ;  /* 0x0000000000007948 */ /* 0x000fea0003800000 */
[----:B------:R-:W3:Y:S01]  /*3440*/  S2UR UR4, SR_CgaCtaId ;  /* 0x00000000000479c3 */ /* 0x000ee20000008800 */
[----:B------:R-:W-:Y:S01]  /*3450*/  UMOV UR71, 0x400 ;  /* 0x0000040000477882 */ /* 0x000fe20000000000 */
[----:B------:R-:W-:-:S06]  /*3460*/  NOP ;  /* 0x0000000000007918 */ /* 0x000fcc0000000000 */
[----:B------:R-:W-:Y:S06]  /*3470*/  BAR.ARV 0x6, 0xa0 ;  /* 0x0182800000007b1d */ /* 0x000fec0000002000 */
[----:B------:R-:W4:Y:S01]  /*3480*/  LDCU UR7, c[0x0][0x38c] ;  /* 0x00007180ff0777ac */ /* 0x000f220008000800 */
[----:B------:R-:W-:Y:S01]  /*3490*/  LOP3.LUT R2, R2, 0xffff, RZ, 0xc0, !PT ;  /* 0x0000ffff02027812 */ /* 0x000fe200078ec0ff */
[----:B------:R-:W-:Y:S01]  /*34a0*/  HFMA2 R11, -RZ, RZ, 0, 5.9604644775390625e-08 ;  /* 0x00000001ff0b7431 */ /* 0x000fe200000001ff */
[----:B------:R-:W-:Y:S01]  /*34b0*/  MOV R10, RZ ;  /* 0x000000ff000a7202 */ /* 0x000fe20000000f00 */
[----:B------:R-:W1:Y:S01]  /*34c0*/  LDCU UR8, c[0x0][0x38c] ;  /* 0x00007180ff0877ac */ /* 0x000e620008000800 */
[----:B------:R-:W-:-:S02]  /*34d0*/  R2UR UR72, R2 ;  /* 0x00000000024872ca */ /* 0x000fc400000e0000 */
[----:B------:R-:W-:Y:S01]  /*34e0*/  CS2R R8, SRZ ;  /* 0x0000000000087805 */ /* 0x000fe2000001ff00 */
[----:B------:R-:W-:Y:S01]  /*34f0*/  UMOV UR75, URZ ;  /* 0x000000ff004b7c82 */ /* 0x000fe20008000000 */
[----:B------:R-:W-:Y:S01]  /*3500*/  UMOV UR9, URZ ;  /* 0x000000ff00097c82 */ /* 0x000fe20008000000 */
[----:B---3--:R-:W-:Y:S01]  /*3510*/  ULEA UR71, UR4, UR71, 0x18 ;  /* 0x0000004704477291 */ /* 0x008fe2000f8ec0ff */
[----:B------:R-:W-:Y:S01]  /*3520*/  UMOV UR76, 0x0 ;  /* 0x00000000004c7882 */ /* 0x000fe20000000000 */
[----:B------:R-:W-:Y:S02]  /*3530*/  UMOV UR77, 0x4200010 ;  /* 0x04200010004d7882 */ /* 0x000fe40000000000 */
[----:B------:R-:W-:Y:S02]  /*3540*/  UIADD3 UR6, UPT, UPT, UR71, 0x4400, URZ ;  /* 0x0000440047067890 */ /* 0x000fe4000fffe0ff */
[----:B------:R-:W-:Y:S02]  /*3550*/  UIADD3 UR5, UPT, UPT, UR71, 0x14400, URZ ;  /* 0x0001440047057890 */ /* 0x000fe4000fffe0ff */
[----:B----4-:R-:W-:Y:S01]  /*3560*/  UIADD3 UR7, UPT, UPT, UR7, 0xff, URZ ;  /* 0x000000ff07077890 */ /* 0x010fe2000fffe0ff */
[----:B--2---:R-:W2:Y:S01]  /*3570*/  LDS R0, [UR71+0x120] ;  /* 0x00012047ff007984 */ /* 0x004ea20008000800 */
[----:B------:R-:W-:-:S02]  /*3580*/  USHF.R.U32.HI UR6, URZ, 0x4, UR6 ;  /* 0x00000004ff067899 */ /* 0x000fc40008011606 */
[----:B------:R-:W-:Y:S02]  /*3590*/  USHF.R.S32.HI UR4, URZ, 0x1f, UR7 ;  /* 0x0000001fff047899 */ /* 0x000fe40008011407 */
[----:B------:R-:W-:Y:S02]  /*35a0*/  USHF.R.U32.HI UR5, URZ, 0x4, UR5 ;  /* 0x00000004ff057899 */ /* 0x000fe40008011605 */
[----:B------:R-:W-:Y:S02]  /*35b0*/  ULEA.HI UR4, UR4, UR7, URZ, 0x8 ;  /* 0x0000000704047291 */ /* 0x000fe4000f8f40ff */
[----:B------:R-:W-:Y:S02]  /*35c0*/  ULOP3.LUT UR6, UR6, 0x3fff, URZ, 0xc0, !UPT ;  /* 0x00003fff06067892 */ /* 0x000fe4000f8ec0ff */
[----:B------:R-:W-:Y:S02]  /*35d0*/  USHF.R.S32.HI UR10, URZ, 0x8, UR4 ;  /* 0x00000008ff0a7899 */ /* 0x000fe40008011404 */
[----:B------:R-:W-:-:S02]  /*35e0*/  ULOP3.LUT UR5, UR5, 0x3fff, URZ, 0xc0, !UPT ;  /* 0x00003fff05057892 */ /* 0x000fc4000f8ec0ff */
[----:B------:R-:W-:Y:S02]  /*35f0*/  UISETP.LT.AND UP0, UPT, UR10, 0x1, UPT ;  /* 0x000000010a00788c */ /* 0x000fe4000bf01270 */
[----:B------:R-:W-:Y:S01]  /*3600*/  IMAD.U32 R12, RZ, RZ, UR10 ;  /* 0x0000000aff0c7e24 */ /* 0x000fe2000f8e00ff */
[----:B------:R-:W-:Y:S02]  /*3610*/  ULOP3.LUT UR73, UR6, 0x10000, URZ, 0xfc, !UPT ;  /* 0x0001000006497892 */ /* 0x000fe4000f8efcff */
[----:B------:R-:W-:Y:S02]  /*3620*/  USEL UR4, UR10, 0x1, !UP0 ;  /* 0x000000010a047887 */ /* 0x000fe4000c000000 */
[----:B------:R-:W-:Y:S02]  /*3630*/  ULOP3.LUT UR74, UR5, 0x10000, URZ, 0xfc, !UPT ;  /* 0x00010000054a7892 */ /* 0x000fe4000f8efcff */
[----:B------:R-:W-:Y:S02]  /*3640*/  UIADD3 UR4, UPT, UPT, -UR4, URZ, URZ ;  /* 0x000000ff04047290 */ /* 0x000fe4000fffe1ff */
[----:B-1----:R-:W-:-:S04]  /*3650*/  UISETP.GE.AND UP4, UPT, UR8, 0x1, UPT ;  /* 0x000000010800788c */ /* 0x002fc8000bf86270 */
[----:B------:R-:W-:Y:S01]  /*3660*/  IMAD.U32 R14, RZ, RZ, UR4 ;  /* 0x00000004ff0e7e24 */ /* 0x000fe2000f8e00ff */
[----:B--2---:R-:W-:-:S13]  /*3670*/  R2UR UR7, R0 ;  /* 0x00000000000772ca */ /* 0x004fda00000e0000 */
[----:B------:R-:W-:-:S07]  /*3680*/  IMAD.U32 R15, RZ, RZ, UR7 ;  /* 0x00000007ff0f7e24 */ /* 0x000fce000f8e00ff */
.L_x_68:
[----:B------:R-:W-:Y:S02]  /*3690*/  LEA R0, R10, UR71, 0x3 ;  /* 0x000000470a007c11 */ /* 0x000fe4000f8e18ff */
[----:B------:R-:W-:Y:S02]  /*36a0*/  SHF.L.U32 R2, R9, 0x1f, RZ ;  /* 0x0000001f09027819 */ /* 0x000fe400000006ff */
[----:B------:R-:W-:Y:S01]  /*36b0*/  PLOP3.LUT P0, PT, PT, PT, UP4, 0x80, 0x8 ;  /* 0x000000000008781c */ /* 0x000fe20003f0f048 */
[----:B------:R-:W-:Y:S01]  /*36c0*/  VIADD R3, R0, 0x80 ;  /* 0x0000008000037836 */ /* 0x000fe20000000000 */
[----:B-1----:R-:W1:Y:S02]  /*36d0*/  SYNCS.PHASECHK.TRANS64.TRYWAIT P1, [R0+URZ+0x70], R2 ;  /* 0x00007002000075a7 */ /* 0x002e6400080211ff */
[----:B-1----:R-:W-:Y:S09]  /*36e0*/  @!P1 BRA `(.L_x_62) ;  /* 0x00000058009c9947 */ /* 0x002ff20003800000 */
.L_x_151:
[----:B------:R-:W-:Y:S01]  /*36f0*/  LEA R4, R10, UR71, 0x4 ;  /* 0x000000470a047c11 */ /* 0x000fe2000f8e20ff */
[----:B------:R-:W-:Y:S01]  /*3700*/  @UP4 ULEA UR4, UR9, UR71, 0x3 ;  /* 0x0000004709044291 */ /* 0x000fe2000f8e18ff */
[----:B------:R-:W-:Y:S01]  /*3710*/  PLOP3.LUT P2, PT, PT, PT, PT, 0x80, 0x8 ;  /* 0x000000000008781c */ /* 0x000fe20003f4f070 */
[----:B------:R-:W-:Y:S01]  /*3720*/  ULEA UR5, UR75, UR71, 0x3 ;  /* 0x000000474b057291 */ /* 0x000fe2000f8e18ff */
[----:B------:R-:W-:Y:S02]  /*3730*/  PRMT R3, RZ, 0x654, R3 ;  /* 0x00000654ff037816 */ /* 0x000fe40000000003 */
[----:B------:R-:W2:Y:S01]  /*3740*/  LDS.128 R4, [R4+0x100] ;  /* 0x0001000004047984 */ /* 0x000ea20000000c00 */
[----:B-1----:R-:W-:Y:S02]  /*3750*/  @P0 SHF.L.U32 R2, R8, 0x1f, RZ ;  /* 0x0000001f08020819 */ /* 0x002fe400000006ff */
[----:B------:R-:W-:Y:S01]  /*3760*/  SHF.L.U32 R0, R11, 0x1f, RZ ;  /* 0x0000001f0b007819 */ /* 0x000fe200000006ff */
[----:B------:R-:W-:Y:S01]  /*3770*/  @!PT LDS RZ, [RZ] ;  /* 0x00000000fffff984 */ /* 0x000fe20000000800 */
[----:B------:R-:W-:Y:S01]  /*3780*/  @!PT LDS RZ, [RZ] ;  /* 0x00000000fffff984 */ /* 0x000fe20000000800 */
[----:B------:R-:W-:Y:S01]  /*3790*/  @!PT LDS RZ, [RZ] ;  /* 0x00000000fffff984 */ /* 0x000fe20000000800 */
[----:B------:R-:W-:Y:S01]  /*37a0*/  @!PT LDS RZ, [RZ] ;  /* 0x00000000fffff984 */ /* 0x000fe20000000800 */
[----:B------:R1:W-:Y:S06]  /*37b0*/  MEMBAR.ALL.CTA ;  /* 0x0000000000007992 */ /* 0x0003ec0000008000 */
[----:B-1----:R-:W1:Y:S01]  /*37c0*/  FENCE.VIEW.ASYNC.S ;  /* 0x00000000000073c6 */ /* 0x002e620000000000 */
[----:B------:R-:W-:Y:S01]  /*37d0*/  R2UR UR6, R15 ;  /* 0x000000000f0672ca */ /* 0x000fe200000e0000 */
[----:B------:R-:W-:Y:S01]  /*37e0*/  IMAD.U32 R13, RZ, RZ, UR5 ;  /* 0x00000005ff0d7e24 */ /* 0x000fe2000f8e00ff */
[----:B-1----:R1:W-:Y:S01]  /*37f0*/  SYNCS.ARRIVE.TRANS64.RED.A1T0 RZ, [R3+URZ], RZ ;  /* 0x000000ff03ff79a7 */ /* 0x0023e200081004ff */
[----:B------:R1:W3:Y:S01]  /*3800*/  @P0 SYNCS.PHASECHK.TRANS64.TRYWAIT P2, [UR4], R2 ;  /* 0x00000002ff0005a7 */ /* 0x0002e20008041104 */
[----:B------:R-:W-:Y:S01]  /*3810*/  ULEA.HI UR4, UR75, UR75, URZ, 0x1 ;  /* 0x0000004b4b047291 */ /* 0x000fe2000f8f08ff */
[----:B--2---:R-:W-:-:S03]  /*3820*/  LOP3.LUT P1, RZ, R6, 0x1, RZ, 0xc0, !PT ;  /* 0x0000000106ff7812 */ /* 0x004fc6000782c0ff */
[----:B------:R-:W-:-:S04]  /*3830*/  ULOP3.LUT UR8, UR4, 0xffe, URZ, 0xc0, !UPT ;  /* 0x00000ffe04087892 */ /* 0x000fc8000f8ec0ff */
[----:B------:R-:W-:Y:S01]  /*3840*/  UIADD3 UR8, UPT, UPT, -UR8, UR75, URZ ;  /* 0x0000004b08087290 */ /* 0x000fe2000fffe1ff */
[----:B------:R-:W2:Y:S01]  /*3850*/  SYNCS.PHASECHK.TRANS64.TRYWAIT P0, [UR5+0xb0], R0 ;  /* 0x0000b000ff0075a7 */ /* 0x000ea20008001105 */
[----:B------:R-:W-:-:S04]  /*3860*/  USHF.L.U32 UR5, UR4, 0x6, URZ ;  /* 0x0000000604057899 */ /* 0x000fc800080006ff */
[----:B------:R-:W-:-:S04]  /*3870*/  ULOP3.LUT UR4, UR5, 0xffffff80, URZ, 0xc0, !UPT ;  /* 0xffffff8005047892 */ /* 0x000fc8000f8ec0ff */
[----:B------:R-:W-:-:S04]  /*3880*/  UIADD3 UR4, UPT, UPT, UR6, UR4, URZ ;  /* 0x0000000406047290 */ /* 0x000fc8000fffe0ff */
[----:B------:R-:W-:Y:S01]  /*3890*/  ULEA UR8, UR8, UR4, 0x14 ;  /* 0x0000000408087291 */ /* 0x000fe2000f8ea0ff */
[----:B-123--:R-:W-:Y:S11]  /*38a0*/  @!P0 BRA `(.L_x_63) ;  /* 0x0000005800408947 */ /* 0x00eff60003800000 */
.L_x_153:
[----:B------:R-:W-:Y:S01]  /*38b0*/  IADD3 R10, PT, PT, R10, 0x1, RZ ;  /* 0x000000010a0a7810 */ /* 0x000fe20007ffe0ff */
[----:B------:R-:W-:Y:S06]  /*38c0*/  BRA.U !UP4, `(.L_x_64) ;  /* 0x000000050cec7547 */ /* 0x000fec000b800000 */
[----:B------:R-:W-:Y:S01]  /*38d0*/  R2UR UR69, R14 ;  /* 0x000000000e4572ca */ /* 0x000fe200000e0000 */
[----:B------:R-:W-:Y:S01]  /*38e0*/  UPLOP3.LUT UP2, UPT, UPT, UPT, UPT, 0x40, 0x4 ;  /* 0x000000000004789c */ /* 0x000fe20003f4e870 */
[----:B------:R-:W-:Y:S01]  /*38f0*/  R2UR UR68, R12 ;  /* 0x000000000c4472ca */ /* 0x000fe200000e0000 */
[----:B------:R-:W-:-:S14]  /*3900*/  UMOV UR7, UR9 ;  /* 0x0000000900077c82 */ /* 0x000fdc0008000000 */
.L_x_67:
[----:B------:R-:W-:Y:S02]  /*3910*/  UIADD3 UR69, UPT, UPT, UR69, 0x1, URZ ;  /* 0x0000000145457890 */ /* 0x000fe4000fffe0ff */
[----:B--2---:R-:W-:Y:S02]  /*3920*/  ULEA UR5, UR7, UR71, 0x3 ;  /* 0x0000004707057291 */ /* 0x004fe4000f8e18ff */
[----:B------:R-:W-:Y:S01]  /*3930*/  UISETP.NE.AND UP3, UPT, UR69, URZ, UPT ;  /* 0x000000ff4500728c */ /* 0x000fe2000bf65270 */
[----:B------:R-:W-:Y:S10]  /*3940*/  @P2 BRA `(.L_x_65) ;  /* 0x00000000000c2947 */ /* 0x000ff40003800000 */
[----:B-1----:R-:W-:Y:S04]  /*3950*/  SHF.L.U32 R2, R8, 0x1f, RZ ;  /* 0x0000001f08027819 */ /* 0x002fe800000006ff */
[----:B------:R-:W1:Y:S02]  /*3960*/  SYNCS.PHASECHK.TRANS64.TRYWAIT P0, [UR5], R2 ;  /* 0x00000002ff0075a7 */ /* 0x000e640008001105 */
[----:B-1----:R-:W-:Y:S05]  /*3970*/  @!P0 BRA `(.L_x_66) ;  /* 0x0000005800288947 */ /* 0x002fea0003800000 */
.L_x_65:
[----:B------:R-:W-:Y:S01]  /*3980*/  UISETP.NE.AND UP0, UPT, UR68, 0x1, UPT ;  /* 0x000000014400788c */ /* 0x000fe2000bf05270 */
[----:B------:R-:W-:Y:S01]  /*3990*/  PLOP3.LUT P2, PT, PT, PT, PT, 0x80, 0x8 ;  /* 0x000000000008781c */ /* 0x000fe20003f4f070 */
[----:B------:R-:W-:Y:S01]  /*39a0*/  UIADD3 UR9, UPT, UPT, UR7, 0x1, URZ ;  /* 0x0000000107097890 */ /* 0x000fe2000fffe0ff */
[----:B------:R-:W-:Y:S01]  /*39b0*/  MOV.SPILL R3, UR77 ;  /* 0x0000004d00037c02 */ /* 0x000fe20009000f00 */
[----:B------:R-:W-:Y:S01]  /*39c0*/  UIADD3 UR70, UPT, UPT, UR5, 0x10, URZ ;  /* 0x0000001005467890 */ /* 0x000fe2000fffe0ff */
[----:B-1----:R-:W-:Y:S01]  /*39d0*/  MOV.SPILL R2, UR76 ;  /* 0x0000004c00027c02 */ /* 0x002fe20009000f00 */
[----:B------:R-:W-:Y:S01]  /*39e0*/  UISETP.NE.AND UP1, UPT, UR9, 0x2, UPT ;  /* 0x000000020900788c */ /* 0x000fe2000bf25270 */
[----:B------:R-:W-:Y:S01]  /*39f0*/  PLOP3.LUT P0, PT, PT, PT, UP0, 0x80, 0x8 ;  /* 0x000000000008781c */ /* 0x000fe20003f0f008 */
[----:B------:R-:W-:Y:S02]  /*3a00*/  ULEA UR6, UR7, UR74, 0xc ;  /* 0x0000004a07067291 */ /* 0x000fe4000f8e60ff */
[----:B------:R-:W-:Y:S02]  /*3a10*/  USEL UR5, URZ, 0x1, UP1 ;  /* 0x00000001ff057887 */ /* 0x000fe40008800000 */
[----:B------:R-:W-:Y:S02]  /*3a20*/  USEL UR9, UR9, URZ, UP1 ;  /* 0x000000ff09097287 */ /* 0x000fe40008800000 */
[----:B------:R-:W-:Y:S02]  /*3a30*/  ULEA UR4, UR7, UR73, 0xb ;  /* 0x0000004907047291 */ /* 0x000fe4000f8e58ff */
[----:B------:R-:W-:Y:S01]  /*3a40*/  @UP0 ULEA UR7, UR9, UR71, 0x3 ;  /* 0x0000004709070291 */ /* 0x000fe2000f8e18ff */
[----:B------:R-:W-:Y:S01]  /*3a50*/  LOP3.LUT R8, R8, UR5, RZ, 0x3c, !PT ;  /* 0x0000000508087c12 */ /* 0x000fe2000f8e3cff */
[----:B------:R-:W-:Y:S02]  /*3a60*/  UIADD3 UR22, UPT, UPT, UR6, 0x2, URZ ;  /* 0x0000000206167890 */ /* 0x000fe4000fffe0ff */
[----:B------:R-:W-:Y:S01]  /*3a70*/  UIADD3 UR18, UPT, UPT, UR4, 0x2, URZ ;  /* 0x0000000204127890 */ /* 0x000fe2000fffe0ff */
[----:B------:R-:W-:Y:S01]  /*3a80*/  @P0 SHF.L.U32 R0, R8, 0x1f, RZ ;  /* 0x0000001f08000819 */ /* 0x000fe200000006ff */
[----:B------:R-:W-:Y:S02]  /*3a90*/  UIADD3 UR14, UPT, UPT, UR6, 0x4, URZ ;  /* 0x00000004060e7890 */ /* 0x000fe4000fffe0ff */
[----:B------:R-:W-:Y:S01]  /*3aa0*/  UIADD3 UR12, UPT, UPT, UR4, 0x4, URZ ;  /* 0x00000004040c7890 */ /* 0x000fe2000fffe0ff */
[----:B------:R2:W3:Y:S01]  /*3ab0*/  @P0 SYNCS.PHASECHK.TRANS64.TRYWAIT P2, [UR7], R0 ;  /* 0x00000000ff0005a7 */ /* 0x0004e20008041107 */
[----:B------:R-:W-:Y:S02]  /*3ac0*/  UIADD3 UR66, UPT, UPT, UR6, 0x6, URZ ;  /* 0x0000000606427890 */ /* 0x000fe4000fffe0ff */
        /* <DEDUP_REMOVED lines=24> */
[----:B------:R-:W-:Y:S01]  /*3c50*/  UIADD3 UR68, UPT, UPT, UR68, -0x1, URZ ;  /* 0xffffffff44447890 */ /* 0x000fe2000fffe0ff */
[----:B------:R-:W-:Y:S01]  /*3c60*/  UMOV UR7, 0x40004040 ;  /* 0x4000404000077882 */ /* 0x000fe20000000000 */
[----:B------:R-:W-:Y:S01]  /*3c70*/  UMOV UR76, 0x0 ;  /* 0x00000000004c7882 */ /* 0x000fe20000000000 */
[----:B------:R-:W-:Y:S01]  /*3c80*/  UMOV UR77, 0x4200010 ;  /* 0x04200010004d7882 */ /* 0x000fe20000000000 */
[----:B------:R-:W-:Y:S01]  /*3c90*/  UMOV UR5, 0x40004040 ;  /* 0x4000404000057882 */ /* 0x000fe20000000000 */
[----:B------:R-:W-:Y:S01]  /*3ca0*/  UMOV UR23, 0x40004040 ;  /* 0x4000404000177882 */ /* 0x000fe20000000000 */
[----:B------:R1:W-:Y:S01]  /*3cb0*/  UTCHMMA gdesc[UR4], gdesc[UR6], tmem[UR8], tmem[UR76], idesc[UR77], UP2 ;  /* 0x00ff4c06040075ea */ /* 0x0003e20009000008 */
[----:B------:R-:W-:Y:S01]  /*3cc0*/  UPLOP3.LUT UP2, UPT, UPT, UPT, UPT, 0x80, 0x8 ;  /* 0x000000000008789c */ /* 0x000fe20003f4f070 */
[----:B------:R-:W-:Y:S01]  /*3cd0*/  UMOV UR19, 0x40004040 ;  /* 0x4000404000137882 */ /* 0x000fe20000000000 */
[----:B------:R-:W-:Y:S01]  /*3ce0*/  UMOV UR15, 0x40004040 ;  /* 0x40004040000f7882 */ /* 0x000fe20000000000 */
[----:B------:R4:W-:Y:S01]  /*3cf0*/  UTCHMMA gdesc[UR18], gdesc[UR22], tmem[UR8], tmem[UR76], idesc[UR77], UPT ;  /* 0x00ff4c16120075ea */ /* 0x0009e2000b800008 */
[----:B------:R-:W-:Y:S01]  /*3d00*/  UMOV UR13, 0x40004040 ;  /* 0x40004040000d7882 */ /* 0x000fe20000000000 */
        /* <DEDUP_REMOVED lines=18> */
[----:B-1----:R-:W-:Y:S01]  /*3e30*/  UIADD3 UR4, UPT, UPT, UR4, 0x606, URZ ;  /* 0x0000060604047890 */ /* 0x002fe2000fffe0ff */
[----:B------:R-:W-:Y:S01]  /*3e40*/  UMOV UR6, 0x0 ;  /* 0x0000000000067882 */ /* 0x000fe20000000000 */
[----:B------:R-:W-:Y:S01]  /*3e50*/  UMOV UR7, 0x4200010 ;  /* 0x0420001000077882 */ /* 0x000fe20000000000 */
[----:B------:R-:W-:Y:S01]  /*3e60*/  UMOV UR31, 0x40004040 ;  /* 0x40004040001f7882 */ /* 0x000fe20000000000 */
[----:B----4-:R-:W-:Y:S01]  /*3e70*/  UMOV UR22, 0x0 ;  /* 0x0000000000167882 */ /* 0x010fe20000000000 */
[----:B------:R-:W-:Y:S01]  /*3e80*/  UMOV UR23, 0x4200010 ;  /* 0x0420001000177882 */ /* 0x000fe20000000000 */
[----:B------:R-:W-:Y:S01]  /*3e90*/  R2UR.FILL UR77, R3 ;  /* 0x00000000034d72ca */ /* 0x000fe200004e0000 */
[----:B------:R1:W-:Y:S01]  /*3ea0*/  UTCHMMA gdesc[UR12], gdesc[UR14], tmem[UR8], tmem[UR22], idesc[UR23], UPT ;  /* 0x00ff160e0c0075ea */ /* 0x0003e2000b800008 */
[----:B------:R-:W-:Y:S01]  /*3eb0*/  R2UR.FILL UR76, R2 ;  /* 0x00000000024c72ca */ /* 0x000fe200004e0000 */
[----:B------:R-:W-:Y:S01]  /*3ec0*/  UTCHMMA gdesc[UR64], gdesc[UR66], tmem[UR8], tmem[UR22], idesc[UR23], UPT ;  /* 0x00ff1642400075ea */ /* 0x000fe2000b800008 */
[----:B------:R-:W-:Y:S01]  /*3ed0*/  UTCHMMA gdesc[UR60], gdesc[UR62], tmem[UR8], tmem[UR22], idesc[UR23], UPT ;  /* 0x00ff163e3c0075ea */ /* 0x000fe2000b800008 */
[----:B------:R-:W-:Y:S01]  /*3ee0*/  UMOV UR18, 0x0 ;  /* 0x0000000000127882 */ /* 0x000fe20000000000 */
[----:B------:R-:W-:Y:S01]  /*3ef0*/  UMOV UR19, 0x4200010 ;  /* 0x0420001000137882 */ /* 0x000fe20000000000 */
[----:B------:R-:W-:Y:S01]  /*3f00*/  UMOV UR29, 0x40004040 ;  /* 0x40004040001d7882 */ /* 0x000fe20000000000 */
[----:B------:R-:W-:Y:S01]  /*3f10*/  UTCHMMA gdesc[UR56], gdesc[UR58], tmem[UR8], tmem[UR18], idesc[UR19], UPT ;  /* 0x00ff123a380075ea */ /* 0x000fe2000b800008 */
[----:B------:R-:W-:Y:S01]  /*3f20*/  UTCHMMA gdesc[UR52], gdesc[UR54], tmem[UR8], tmem[UR18], idesc[UR19], UPT ;  /* 0x00ff1236340075ea */ /* 0x000fe2000b800008 */
[----:B------:R-:W-:Y:S01]  /*3f30*/  UTCHMMA gdesc[UR48], gdesc[UR50], tmem[UR8], tmem[UR18], idesc[UR19], UPT ;  /* 0x00ff1232300075ea */ /* 0x000fe2000b800008 */
[----:B------:R-:W-:Y:S01]  /*3f40*/  UTCHMMA gdesc[UR44], gdesc[UR46], tmem[UR8], tmem[UR6], idesc[UR7], UPT ;  /* 0x00ff062e2c0075ea */ /* 0x000fe2000b800008 */
[----:B------:R-:W-:Y:S01]  /*3f50*/  UMOV UR27, 0x40004040 ;  /* 0x40004040001b7882 */ /* 0x000fe20000000000 */
[----:B------:R-:W-:Y:S01]  /*3f60*/  UMOV UR25, 0x40004040 ;  /* 0x4000404000197882 */ /* 0x000fe20000000000 */
[----:B------:R-:W-:Y:S01]  /*3f70*/  UMOV UR21, 0x40004040 ;  /* 0x4000404000157882 */ /* 0x000fe20000000000 */
[----:B------:R-:W-:Y:S01]  /*3f80*/  UMOV UR17, 0x40004040 ;  /* 0x4000404000117882 */ /* 0x000fe20000000000 */
[----:B------:R-:W-:Y:S01]  /*3f90*/  UMOV UR11, 0x40004040 ;  /* 0x40004040000b7882 */ /* 0x000fe20000000000 */
[----:B-1----:R-:W-:Y:S01]  /*3fa0*/  UMOV UR12, 0x0 ;  /* 0x00000000000c7882 */ /* 0x002fe20000000000 */
[----:B------:R-:W-:Y:S01]  /*3fb0*/  UMOV UR13, 0x4200010 ;  /* 0x04200010000d7882 */ /* 0x000fe20000000000 */
[----:B------:R-:W-:Y:S01]  /*3fc0*/  UMOV UR14, 0x0 ;  /* 0x00000000000e7882 */ /* 0x000fe20000000000 */
[----:B------:R-:W-:Y:S01]  /*3fd0*/  UTCHMMA gdesc[UR40], gdesc[UR42], tmem[UR8], tmem[UR12], idesc[UR13], UPT ;  /* 0x00ff0c2a280075ea */ /* 0x000fe2000b800008 */
[----:B------:R-:W-:Y:S01]  /*3fe0*/  UTCHMMA gdesc[UR36], gdesc[UR38], tmem[UR8], tmem[UR6], idesc[UR7], UPT ;  /* 0x00ff0626240075ea */ /* 0x000fe2000b800008 */
[----:B------:R-:W-:Y:S01]  /*3ff0*/  UMOV UR15, 0x4200010 ;  /* 0x04200010000f7882 */ /* 0x000fe20000000000 */
[----:B------:R-:W-:Y:S01]  /*4000*/  UTCHMMA gdesc[UR32], gdesc[UR34], tmem[UR8], tmem[UR18], idesc[UR19], UPT ;  /* 0x00ff1222200075ea */ /* 0x000fe2000b800008 */
[----:B------:R-:W-:Y:S01]  /*4010*/  UTCHMMA gdesc[UR28], gdesc[UR30], tmem[UR8], tmem[UR14], idesc[UR15], UPT ;  /* 0x00ff0e1e1c0075ea */ /* 0x000fe2000b800008 */
[----:B------:R-:W-:Y:S01]  /*4020*/  UTCHMMA gdesc[UR24], gdesc[UR26], tmem[UR8], tmem[UR12], idesc[UR13], UPT ;  /* 0x00ff0c1a180075ea */ /* 0x000fe2000b800008 */
[----:B------:R1:W-:Y:S01]  /*4030*/  UTCHMMA gdesc[UR16], gdesc[UR20], tmem[UR8], tmem[UR6], idesc[UR7], UPT ;  /* 0x00ff0614100075ea */ /* 0x0003e2000b800008 */
[----:B------:R2:W-:Y:S01]  /*4040*/  UTCHMMA gdesc[UR4], gdesc[UR10], tmem[UR8], tmem[UR76], idesc[UR77], UPT ;  /* 0x00ff4c0a040075ea */ /* 0x0005e2000b800008 */
[----:B------:R2:W-:Y:S01]  /*4050*/  UTCBAR.MULTICAST [UR70], URZ, UR72 ;  /* 0x000000ff460073e9 */ /* 0x0005e20008000848 */
[----:B-1----:R-:W-:Y:S01]  /*4060*/  UMOV UR7, UR9 ;  /* 0x0000000900077c82 */ /* 0x002fe20008000000 */
[----:B---3--:R-:W-:Y:S05]  /*4070*/  BRA.U UP3, `(.L_x_67) ;  /* 0xfffffff903247547 */ /* 0x008fea000b83ffff */
.L_x_64:
[----:B--2---:R-:W-:Y:S02]  /*4080*/  R2UR UR4, R13 ;  /* 0x000000000d0472ca */ /* 0x004fe400000e0000 */
[----:B------:R-:W-:-:S04]  /*4090*/  ISETP.NE.AND P0, PT, R10, 0x2, PT ;  /* 0x000000020a00780c */ /* 0x000fc80003f05270 */
[----:B-1----:R-:W-:Y:S02]  /*40a0*/  SEL R0, RZ, 0x1, P0 ;  /* 0x00000001ff007807 */ /* 0x002fe40000000000 */
[----:B------:R-:W-:Y:S02]  /*40b0*/  SEL R10, R10, RZ, P0 ;  /* 0x000000ff0a0a7207 */ /* 0x000fe40000000000 */
[----:B------:R-:W-:-:S03]  /*40c0*/  LOP3.LUT R9, R9, R0, RZ, 0x3c, !PT ;  /* 0x0000000009097212 */ /* 0x000fc600078e3cff */
[----:B------:R-:W-:Y:S02]  /*40d0*/  UIADD3 UR5, UPT, UPT, UR4, 0x90, URZ ;  /* 0x0000009004057890 */ /* 0x000fe4000fffe0ff */
[----:B------:R-:W-:-:S04]  /*40e0*/  UIADD3 UR4, UPT, UPT, UR75, 0x1, URZ ;  /* 0x000000014b047890 */ /* 0x000fc8000fffe0ff */
[----:B------:R-:W-:-:S03]  /*40f0*/  UISETP.NE.AND UP0, UPT, UR4, 0x4, UPT ;  /* 0x000000040400788c */ /* 0x000fc6000bf05270 */
[----:B------:R1:W-:Y:S01]  /*4100*/  UTCBAR [UR5], URZ ;  /* 0x000000ff050073e9 */ /* 0x0003e200080000ff */
[----:B------:R-:W-:Y:S02]  /*4110*/  USEL UR6, URZ, 0x1, UP0 ;  /* 0x00000001ff067887 */ /* 0x000fe40008000000 */
[----:B------:R-:W-:-:S04]  /*4120*/  USEL UR75, UR4, URZ, UP0 ;  /* 0x000000ff044b7287 */ /* 0x000fc80008000000 */
[----:B------:R-:W-:Y:S01]  /*4130*/  LOP3.LUT R11, R11, UR6, RZ, 0x3c, !PT ;  /* 0x000000060b0b7c12 */ /* 0x000fe2000f8e3cff */
[----:B------:R-:W-:Y:S07]  /*4140*/  @P1 BRA `(.L_x_68) ;  /* 0xfffffff400501947 */ /* 0x000fee000383ffff */
[----:B------:R-:W2:Y:S01]  /*4150*/  S2UR UR8, SR_CgaCtaId ;  /* 0x00000000000879c3 */ /* 0x000ea20000008800 */
[----:B------:R-:W-:Y:S01]  /*4160*/  ELECT P0, URZ, PT ;  /* 0x0000000000ff782f */ /* 0x000fe20003800000 */
[----:B------:R-:W-:Y:S01]  /*4170*/  IMAD.MOV.U32 R0, RZ, RZ, 0x1 ;  /* 0x00000001ff007424 */ /* 0x000fe200078e00ff */
[----:B------:R-:W-:Y:S01]  /*4180*/  UIADD3 UR71, UPT, UPT, UR71, 0xb0, URZ ;  /* 0x000000b047477890 */ /* 0x000fe2000fffe0ff */
[----:B------:R-:W-:Y:S01]  /*4190*/  SHF.L.U32 R2, R11, 0x1f, RZ ;  /* 0x0000001f0b027819 */ /* 0x000fe200000006ff */
[----:B------:R-:W-:-:S03]  /*41a0*/  UMOV UR4, 0x40 ;  /* 0x0000004000047882 */ /* 0x000fc60000000000 */
[----:B------:R-:W-:Y:S01]  /*41b0*/  UVIRTCOUNT.DEALLOC.SMPOOL 0x80 ;  /* 0x000000800000784c */ /* 0x000fe20000000000 */
[----:B--2---:R-:W-:Y:S02]  /*41c0*/  ULEA UR8, UR8, UR4, 0x18 ;  /* 0x0000000408087291 */ /* 0x004fe4000f8ec0ff */
[----:B------:R-:W-:-:S07]  /*41d0*/  ULEA UR4, UR75, UR71, 0x3 ;  /* 0x000000474b047291 */ /* 0x000fce000f8e18ff */
[----:B------:R2:W-:Y:S02]  /*41e0*/  @P0 STS.U8 [UR8+0x1c], R0 ;  /* 0x00001c00ff000988 */ /* 0x0005e40008000008 */
[----:B------:R-:W3:Y:S02]  /*41f0*/  SYNCS.PHASECHK.TRANS64.TRYWAIT P0, [UR4], R2 ;  /* 0x00000002ff0075a7 */ /* 0x000ee40008001104 */
[----:B--23--:R-:W-:Y:S05]  /*4200*/  @!P0 BRA `(.L_x_69) ;  /* 0x00000050001c8947 */ /* 0x00cfea0003800000 */
.L_x_156:
[----:B------:R-:W-:-:S04]  /*4210*/  UIADD3 UR4, UPT, UPT, UR75, 0x1, URZ ;  /* 0x000000014b047890 */ /* 0x000fc8000fffe0ff */
[----:B------:R-:W-:-:S04]  /*4220*/  UISETP.NE.AND UP0, UPT, UR4, 0x4, UPT ;  /* 0x000000040400788c */ /* 0x000fc8000bf05270 */
[----:B------:R-:W-:Y:S02]  /*4230*/  USEL UR6, URZ, 0x1, UP0 ;  /* 0x00000001ff067887 */ /* 0x000fe40008000000 */
[----:B------:R-:W-:-:S04]  /*4240*/  USEL UR4, UR4, URZ, UP0 ;  /* 0x000000ff04047287 */ /* 0x000fc80008000000 */
[----:B-1----:R-:W-:Y:S01]  /*4250*/  ULEA UR5, UR4, UR71, 0x3 ;  /* 0x0000004704057291 */ /* 0x002fe2000f8e18ff */
[----:B--2---:R-:W-:-:S04]  /*4260*/  LOP3.LUT R2, R11, UR6, RZ, 0x3c, !PT ;  /* 0x000000060b027c12 */ /* 0x004fc8000f8e3cff */
[----:B------:R-:W-:-:S04]  /*4270*/  SHF.L.U32 R3, R2, 0x1f, RZ ;  /* 0x0000001f02037819 */ /* 0x000fc800000006ff */
[----:B------:R-:W1:Y:S02]  /*4280*/  SYNCS.PHASECHK.TRANS64.TRYWAIT P0, [UR5], R3 ;  /* 0x00000003ff0075a7 */ /* 0x000e640008001105 */
[----:B-1----:R-:W-:Y:S05]  /*4290*/  @!P0 BRA `(.L_x_70) ;  /* 0x0000005000108947 */ /* 0x002fea0003800000 */
.L_x_158:
[----:B------:R-:W-:-:S04]  /*42a0*/  UIADD3 UR4, UPT, UPT, UR4, 0x1, URZ ;  /* 0x0000000104047890 */ /* 0x000fc8000fffe0ff */
[----:B------:R-:W-:-:S04]  /*42b0*/  UISETP.NE.AND UP0, UPT, UR4, 0x4, UPT ;  /* 0x000000040400788c */ /* 0x000fc8000bf05270 */
[----:B------:R-:W-:Y:S02]  /*42c0*/  USEL UR6, URZ, 0x1, UP0 ;  /* 0x00000001ff067887 */ /* 0x000fe40008000000 */
[----:B------:R-:W-:-:S04]  /*42d0*/  USEL UR4, UR4, URZ, UP0 ;  /* 0x000000ff04047287 */ /* 0x000fc80008000000 */
[----:B------:R-:W-:Y:S01]  /*42e0*/  ULEA UR5, UR4, UR71, 0x3 ;  /* 0x0000004704057291 */ /* 0x000fe2000f8e18ff */
[----:B------:R-:W-:-:S04]  /*42f0*/  LOP3.LUT R2, R2, UR6, RZ, 0x3c, !PT ;  /* 0x0000000602027c12 */ /* 0x000fc8000f8e3cff */
[----:B-1----:R-:W-:-:S04]  /*4300*/  SHF.L.U32 R3, R2, 0x1f, RZ ;  /* 0x0000001f02037819 */ /* 0x002fc800000006ff */
[----:B------:R-:W1:Y:S02]  /*4310*/  SYNCS.PHASECHK.TRANS64.TRYWAIT P0, [UR5], R3 ;  /* 0x00000003ff0075a7 */ /* 0x000e640008001105 */
[----:B-1----:R-:W-:Y:S05]  /*4320*/  @!P0 BRA `(.L_x_71) ;  /* 0x0000005000048947 */ /* 0x002fea0003800000 */
.L_x_160:
[----:B------:R-:W-:-:S04]  /*4330*/  UIADD3 UR4, UPT, UPT, UR4, 0x1, URZ ;  /* 0x0000000104047890 */ /* 0x000fc8000fffe0ff */
[----:B------:R-:W-:-:S04]  /*4340*/  UISETP.NE.AND UP0, UPT, UR4, 0x4, UPT ;  /* 0x000000040400788c */ /* 0x000fc8000bf05270 */
[----:B------:R-:W-:Y:S02]  /*4350*/  USEL UR5, URZ, 0x1, UP0 ;  /* 0x00000001ff057887 */ /* 0x000fe40008000000 */
[----:B------:R-:W-:-:S04]  /*4360*/  USEL UR4, UR4, URZ, UP0 ;  /* 0x000000ff04047287 */ /* 0x000fc80008000000 */
[----:B------:R-:W-:Y:S01]  /*4370*/  ULEA UR4, UR4, UR71, 0x3 ;  /* 0x0000004704047291 */ /* 0x000fe2000f8e18ff */
[----:B------:R-:W-:-:S04]  /*4380*/  LOP3.LUT R2, R2, UR5, RZ, 0x3c, !PT ;  /* 0x0000000502027c12 */ /* 0x000fc8000f8e3cff */
[----:B------:R-:W-:-:S04]  /*4390*/  SHF.L.U32 R2, R2, 0x1f, RZ ;  /* 0x0000001f02027819 */ /* 0x000fc800000006ff */
[----:B------:R-:W2:Y:S02]  /*43a0*/  SYNCS.PHASECHK.TRANS64.TRYWAIT P0, [UR4], R2 ;  /* 0x00000002ff0075a7 */ /* 0x000ea40008001104 */
[----:B--2---:R-:W-:Y:S05]  /*43b0*/  @!P0 BRA `(.L_x_72) ;  /* 0x0000004c00f88947 */ /* 0x004fea0003800000 */
.L_x_162:
[----:B------:R-:W-:Y:S01]  /*43c0*/  NOP ;  /* 0x0000000000007918 */ /* 0x000fe20000000000 */
[----:B-1----:R-:W1:Y:S01]  /*43d0*/  LDS R0, [UR8+0x14] ;  /* 0x00001408ff007984 */ /* 0x002e620008000800 */
[----:B------:R-:W-:Y:S01]  /*43e0*/  R2UR UR4, R15 ;  /* 0x000000000f0472ca */ /* 0x000fe200000e0000 */
[----:B------:R-:W-:Y:S01]  /*43f0*/  UMOV UR5, 0xffff ;  /* 0x0000ffff00057882 */ /* 0x000fe20000000000 */
[----:B------:R-:W-:-:S11]  /*4400*/  UMOV UR6, 0x1 ;  /* 0x0000000100067882 */ /* 0x000fd60000000000 */
[----:B------:R-:W-:-:S04]  /*4410*/  ULOP3.LUT UR4, UR4, 0xffff, URZ, 0xc0, !UPT ;  /* 0x0000ffff04047892 */ /* 0x000fc8000f8ec0ff */
[----:B------:R-:W-:-:S04]  /*4420*/  USHF.R.U32.HI UR4, URZ, 0x5, UR4 ;  /* 0x00000005ff047899 */ /* 0x000fc80008011604 */
[----:B------:R-:W-:Y:S02]  /*4430*/  USHF.L.U32 UR5, UR5, UR4, URZ ;  /* 0x0000000405057299 */ /* 0x000fe400080006ff */
[----:B------:R-:W-:-:S04]  /*4440*/  USHF.L.U32 UR4, UR6, UR4, URZ ;  /* 0x0000000406047299 */ /* 0x000fc800080006ff */
[----:B-1----:R-:W-:-:S04]  /*4450*/  LOP3.LUT R0, R0, UR5, RZ, 0xc0, !PT ;  /* 0x0000000500007c12 */ /* 0x002fc8000f8ec0ff */
[----:B------:R-:W-:-:S13]  /*4460*/  ISETP.NE.AND P0, PT, R0, UR5, PT ;  /* 0x0000000500007c0c */ /* 0x000fda000bf05270 */
[----:B------:R-:W-:Y:S05]  /*4470*/  @P0 BRA `(.L_x_73) ;  /* 0x0000000000580947 */ /* 0x000fea0003800000 */
[----:B------:R-:W1:Y:S02]  /*4480*/  LDS R0, [UR8+0x18] ;  /* 0x00001808ff007984 */ /* 0x000e640008000800 */
[----:B-1----:R-:W-:-:S04]  /*4490*/  LOP3.LUT R0, R0, UR4, RZ, 0xc0, !PT ;  /* 0x0000000400007c12 */ /* 0x002fc8000f8ec0ff */
[----:B------:R-:W-:-:S13]  /*44a0*/  ISETP.NE.AND P0, PT, R0, UR4, PT ;  /* 0x0000000400007c0c */ /* 0x000fda000bf05270 */
[----:B------:R-:W-:Y:S05]  /*44b0*/  @P0 BRA `(.L_x_74) ;  /* 0x00000000003c0947 */ /* 0x000fea0003800000 */
[----:B------:R-:W1:Y:S01]  /*44c0*/  S2R R2, SR_LANEID ;  /* 0x0000000000027919 */ /* 0x000e620000000000 */
[----:B------:R-:W-:-:S06]  /*44d0*/  ULOP3.LUT UR5, URZ, UR5, URZ, 0x33, !UPT ;  /* 0x00000005ff057292 */ /* 0x000fcc000f8e33ff */
[----:B------:R-:W-:-:S04]  /*44e0*/  IMAD.U32 R0, RZ, RZ, UR5 ;  /* 0x00000005ff007e24 */ /* 0x000fc8000f8e00ff */
[----:B------:R2:W3:Y:S02]  /*44f0*/  REDUX UR7, R0 ;  /* 0x00000000000773c4 */ /* 0x0004e40000000000 */
[----:B------:R4:W-:Y:S01]  /*4500*/  UTCATOMSWS.AND URZ, UR5 ;  /* 0x0000000500ff79e3 */ /* 0x0009e20008000000 */
[----:B--2---:R-:W-:Y:S01]  /*4510*/  LOP3.LUT R0, RZ, UR4, RZ, 0x33, !PT ;  /* 0x00000004ff007c12 */ /* 0x004fe2000f8e33ff */
[----:B------:R-:W-:Y:S02]  /*4520*/  VOTEU.ANY UR4, UPT, PT ;  /* 0x0000000000047886 */ /* 0x000fe400038e0100 */
[----:B------:R-:W-:Y:S02]  /*4530*/  UFLO.U32 UR4, UR4 ;  /* 0x00000004000472bd */ /* 0x000fe400080e0000 */
[----:B------:R-:W2:Y:S04]  /*4540*/  REDUX UR6, R0 ;  /* 0x00000000000673c4 */ /* 0x000ea80000000000 */
[----:B-1----:R-:W-:-:S02]  /*4550*/  ISETP.EQ.U32.AND P0, PT, R2, UR4, PT ;  /* 0x0000000402007c0c */ /* 0x002fc4000bf02070 */
[----:B---3--:R-:W-:-:S11]  /*4560*/  MOV R2, UR7 ;  /* 0x0000000700027c02 */ /* 0x008fd60008000f00 */
[----:B------:R4:W-:Y:S01]  /*4570*/  @P0 ATOMS.AND RZ, [UR8+0x14], R2 ;  /* 0x00001402ffff098c */ /* 0x0009e2000a800008 */
[----:B--2---:R-:W-:-:S05]  /*4580*/  IMAD.U32 R0, RZ, RZ, UR6 ;  /* 0x00000006ff007e24 */ /* 0x004fca000f8e00ff */
[----:B------:R4:W-:Y:S01]  /*4590*/  @P0 ATOMS.AND RZ, [UR8+0x18], R0 ;  /* 0x00001800ffff098c */ /* 0x0009e2000a800008 */
[----:B------:R-:W-:Y:S05]  /*45a0*/  BRA `(.L_x_75) ;  /* 0x0000000000147947 */ /* 0x000fea0003800000 */
.L_x_74:
[----:B------:R-:W-:Y:S02]  /*45b0*/  MOV R2, 0x45d0 ;  /* 0x000045d000027802 */ /* 0x000fe40000000f00 */
[----:B-----5:R-:W-:Y:S05]  /*45c0*/  CALL.REL.NOINC `($__internal_0_$__cuda_sm10x_tcgen05_guardrail_trap_col_being_dealloced_not_returned_by_alloc) ;  /* 0x0000005000dc7944 */ /* 0x020fea0003c00000 */
[----:B------:R-:W-:Y:S05]  /*45d0*/  BRA `(.L_x_75) ;  /* 0x0000000000087947 */ /* 0x000fea0003800000 */
.L_x_73:
[----:B------:R-:W-:Y:S02]  /*45e0*/  MOV R2, 0x4600 ;  /* 0x0000460000027802 */ /* 0x000fe40000000f00 */
[----:B-----5:R-:W-:Y:S05]  /*45f0*/  CALL.REL.NOINC `($__internal_2_$__cuda_sm10x_tcgen05_guardrail_trap_unallocated_columns_being_dealloced) ;  /* 0x0000005000e87944 */ /* 0x020fea0003c00000 */
.L_x_75:
[----:B------:R-:W-:Y:S01]  /*4600*/  NOP ;  /* 0x0000000000007918 */ /* 0x000fe20000000000 */
[----:B----4-:R-:W-:Y:S05]  /*4610*/  EXIT ;  /* 0x000000000000794d */ /* 0x010fea0003800000 */
.L_x_57:
[----:B------:R-:W-:-:S09]  /*4620*/  UISETP.NE.OR UP0, UPT, UR18, 0x3, !UP3 ;  /* 0x000000031200788c */ /* 0x000fd2000df05670 */
[----:B------:R-:W-:Y:S05]  /*4630*/  BRA.U UP0, `(.L_x_76) ;  /* 0x0000001100887547 */ /* 0x000fea000b800000 */
[----:B------:R-:W2:Y:S01]  /*4640*/  LDCU.64 UR4, c[0x0][0x888] ;  /* 0x00011100ff0477ac */ /* 0x000ea20008000a00 */
[----:B------:R-:W3:Y:S01]  /*4650*/  LDC.64 R12, c[0x0][0x348] ;  /* 0x0000d200ff0c7b82 */ /* 0x000ee20000000a00 */
[----:B------:R-:W-:Y:S02]  /*4660*/  HFMA2 R9, -RZ, RZ, 0, 0 ;  /* 0x00000000ff097431 */ /* 0x000fe400000001ff */
[----:B------:R-:W-:Y:S01]  /*4670*/  IMAD.MOV.U32 R11, RZ, RZ, 0x1 ;  /* 0x00000001ff0b7424 */ /* 0x000fe200078e00ff */
[----:B------:R-:W4:Y:S01]  /*4680*/  LDCU UR38, c[0x0][0x370] ;  /* 0x00006e00ff2677ac */ /* 0x000f220008000800 */
[----:B------:R-:W-:Y:S01]  /*4690*/  IMAD.MOV.U32 R10, RZ, RZ, RZ ;  /* 0x000000ffff0a7224 */ /* 0x000fe200078e00ff */
[----:B------:R-:W-:Y:S01]  /*46a0*/  MOV R3, 0x1000 ;  /* 0x0000100000037802 */ /* 0x000fe20000000f00 */
[----:B------:R-:W4:Y:S01]  /*46b0*/  LDCU.128 UR40, c[0x0][0xb10] ;  /* 0x00016200ff2877ac */ /* 0x000f220008000c00 */
[----:B------:R-:W1:Y:S01]  /*46c0*/  LDCU UR37, c[0x0][0x374] ;  /* 0x00006e80ff2577ac */ /* 0x000e620008000800 */
[----:B------:R-:W1:Y:S01]  /*46d0*/  LDCU.64 UR30, c[0x0][0x890] ;  /* 0x00011200ff1e77ac */ /* 0x000e620008000a00 */
[----:B------:R-:W1:Y:S01]  /*46e0*/  LDCU UR15, c[0x0][0xb0c] ;  /* 0x00016180ff0f77ac */ /* 0x000e620008000800 */
[----:B--2---:R-:W-:Y:S01]  /*46f0*/  UISETP.NE.U32.AND UP0, UPT, UR4, URZ, UPT ;  /* 0x000000ff0400728c */ /* 0x004fe2000bf05070 */
[----:B------:R-:W2:Y:S01]  /*4700*/  LDCU UR48, c[0x0][0xb20] ;  /* 0x00016400ff3077ac */ /* 0x000ea20008000800 */
[----:B------:R-:W2:Y:S01]  /*4710*/  LDCU UR4, c[0x0][0xb30] ;  /* 0x00016600ff0477ac */ /* 0x000ea20008000800 */
[----:B------:R-:W-:Y:S01]  /*4720*/  UMOV UR21, 0x400 ;  /* 0x0000040000157882 */ /* 0x000fe20000000000 */
[----:B----4-:R-:W-:-:S02]  /*4730*/  UIMAD.WIDE.U32 UR6, UR38, UR40, URZ ;  /* 0x00000028260672a5 */ /* 0x010fc4000f8e00ff */
[----:B-1----:R-:W-:Y:S02]  /*4740*/  UIMAD.WIDE.U32 UR8, UR37, UR43, URZ ;  /* 0x0000002b250872a5 */ /* 0x002fe4000f8e00ff */
[----:B------:R-:W-:Y:S02]  /*4750*/  ULEA UR21, UR55, UR21, 0x18 ;  /* 0x0000001537157291 */ /* 0x000fe4000f8ec0ff */
[----:B------:R-:W-:Y:S02]  /*4760*/  USEL UR44, URZ, 0x1, UP6 ;  /* 0x00000001ff2c7887 */ /* 0x000fe4000b000000 */
[----:B------:R-:W-:Y:S02]  /*4770*/  UISETP.NE.U32.AND UP6, UPT, UR30, URZ, UPT ;  /* 0x000000ff1e00728c */ /* 0x000fe4000bfc5070 */
[----:B------:R-:W-:Y:S02]  /*4780*/  UIADD3 UR45, UPT, UPT, UR21, 0x38, URZ ;  /* 0x00000038152d7890 */ /* 0x000fe4000fffe0ff */
[----:B------:R-:W-:-:S02]  /*4790*/  UISETP.NE.AND.EX UP5, UPT, UR5, URZ, UPT, UP0 ;  /* 0x000000ff0500728c */ /* 0x000fc4000bfa5300 */
[----:B------:R-:W-:Y:S01]  /*47a0*/  UISETP.NE.AND UP0, UPT, UR39, 0x1, UPT ;  /* 0x000000012700788c */ /* 0x000fe2000bf05270 */
[----:B------:R-:W-:Y:S01]  /*47b0*/  UMOV UR6, UR7 ;  /* 0x0000000700067c82 */ /* 0x000fe20008000000 */
[----:B------:R-:W-:Y:S01]  /*47c0*/  UMOV UR46, UR9 ;  /* 0x00000009002e7c82 */ /* 0x000fe20008000000 */
[----:B------:R-:W-:Y:S02]  /*47d0*/  UISETP.NE.AND UP0, UPT, UR15, 0x1, UPT ;  /* 0x000000010f00788c */ /* 0x000fe4000bf05270 */
[----:B------:R-:W-:Y:S02]  /*47e0*/  UPLOP3.LUT UP4, UPT, UPT, UPT, UPT, 0x40, 0x4 ;  /* 0x000000000004789c */ /* 0x000fe40003f8e870 */
[----:B------:R-:W-:Y:S01]  /*47f0*/  UISETP.GE.AND UP2, UPT, UR39, 0x1, UPT ;  /* 0x000000012700788c */ /* 0x000fe2000bf46270 */
[----:B------:R-:W1:Y:S01]  /*4800*/  LDCU.64 UR22, c[0x0][0xb28] ;  /* 0x00016500ff1677ac */ /* 0x000e620008000a00 */
[----:B------:R-:W-:Y:S02]  /*4810*/  UISETP.NE.AND.EX UP6, UPT, UR31, URZ, UPT, UP6 ;  /* 0x000000ff1f00728c */ /* 0x000fe4000bfc5360 */
[----:B------:R-:W-:-:S02]  /*4820*/  UIADD3 UR33, UPT, UPT, UR21, 0x20, URZ ;  /* 0x0000002015217890 */ /* 0x000fc4000fffe0ff */
[----:B------:R-:W-:Y:S02]  /*4830*/  UIADD3 UR25, UPT, UPT, UR21, 0x28, URZ ;  /* 0x0000002815197890 */ /* 0x000fe4000fffe0ff */
[----:B------:R-:W-:Y:S02]  /*4840*/  UIADD3 UR17, UPT, UPT, UR21, 0x30, URZ ;  /* 0x0000003015117890 */ /* 0x000fe4000fffe0ff */
[----:B------:R-:W-:Y:S02]  /*4850*/  UPRMT UR45, UR55, 0x654, UR45 ;  /* 0x00000654372d7896 */ /* 0x000fe4000800002d */
[----:B------:R-:W-:Y:S02]  /*4860*/  USHF.R.U32.HI UR47, URZ, UR41, UR6 ;  /* 0x00000029ff2f7299 */ /* 0x000fe40008011606 */
[----:B--2---:R-:W-:Y:S02]  /*4870*/  USHF.R.U32.HI UR46, URZ, UR48, UR46 ;  /* 0x00000030ff2e7299 */ /* 0x004fe4000801162e */
[----:B------:R-:W-:-:S02]  /*4880*/  UISETP.NE.AND UP0, UPT, UR42, 0x1, UPT ;  /* 0x000000012a00788c */ /* 0x000fc4000bf05270 */
[----:B---3--:R-:W-:-:S11]  /*4890*/  UISETP.NE.AND UP3, UPT, UR4, 0x1, UPT ;  /* 0x000000010400788c */ /* 0x008fd6000bf65270 */
.L_x_87:
[C---:B------:R-:W-:Y:S02]  /*48a0*/  LEA R8, R10.reuse, UR21, 0x3 ;  /* 0x000000150a087c11 */ /* 0x040fe4000f8e18ff */
[----:B------:R-:W-:Y:S02]  /*48b0*/  SHF.L.U32 R0, R9, 0x1f, RZ ;  /* 0x0000001f09007819 */ /* 0x000fe400000006ff */
[----:B------:R-:W-:Y:S02]  /*48c0*/  LEA R4, R10, UR21, 0x4 ;  /* 0x000000150a047c11 */ /* 0x000fe4000f8e20ff */
[----:B--2---:R-:W2:Y:S02]  /*48d0*/  SYNCS.PHASECHK.TRANS64.TRYWAIT P0, [R8+URZ+0x70], R0 ;  /* 0x00007000080075a7 */ /* 0x004ea400080011ff */
[----:B--2---:R-:W-:Y:S05]  /*48e0*/  @!P0 BRA `(.L_x_77) ;  /* 0x0000004800c48947 */ /* 0x004fea0003800000 */
.L_x_163:
[----:B------:R-:W3:Y:S01]  /*48f0*/  LDS.128 R4, [R4+0x100] ;  /* 0x0001000004047984 */ /* 0x000ee20000000c00 */
[----:B------:R-:W-:Y:S01]  /*4900*/  UISETP.GE.AND UP0, UPT, UR39, 0x1, UPT ;  /* 0x000000012700788c */ /* 0x000fe2000bf06270 */
[----:B------:R-:W-:Y:S01]  /*4910*/  @!PT LDS RZ, [RZ] ;  /* 0x00000000fffff984 */ /* 0x000fe20000000800 */
[----:B------:R-:W-:Y:S01]  /*4920*/  @!PT LDS RZ, [RZ] ;  /* 0x00000000fffff984 */ /* 0x000fe20000000800 */
[----:B------:R-:W-:Y:S01]  /*4930*/  @!PT LDS RZ, [RZ] ;  /* 0x00000000fffff984 */ /* 0x000fe20000000800 */
[----:B------:R-:W-:Y:S01]  /*4940*/  @!PT LDS RZ, [RZ] ;  /* 0x00000000fffff984 */ /* 0x000fe20000000800 */
[----:B------:R4:W-:Y:S06]  /*4950*/  MEMBAR.ALL.CTA ;  /* 0x0000000000007992 */ /* 0x0009ec0000008000 */
[----:B----4-:R-:W4:Y:S01]  /*4960*/  FENCE.VIEW.ASYNC.S ;  /* 0x00000000000073c6 */ /* 0x010f220000000000 */
[----:B---3--:R-:W-:Y:S11]  /*4970*/  LOP3.LUT P0, RZ, R6, 0x1, RZ, 0xc0, !PT ;  /* 0x0000000106ff7812 */ /* 0x008ff6000780c0ff */
[----:B------:R-:W-:Y:S02]  /*4980*/  @!UPT UIADD3 URZ, UPT, UPT, URZ, URZ, URZ ;  /* 0x000000fffffff290 */ /* 0x000fe4000fffe0ff */
[----:B----4-:R-:W-:Y:S01]  /*4990*/  VOTEU.ANY UP2, P0 ;  /* 0x0000000000ff7886 */ /* 0x010fe20000040100 */
[----:B------:R-:W-:Y:S11]  /*49a0*/  PLOP3.LUT P0, PT, PT, PT, UP2, 0x80, 0x8 ;  /* 0x000000000008781c */ /* 0x000ff60003f0f028 */
[----:B------:R-:W-:Y:S02]  /*49b0*/  @!UPT UIADD3 URZ, UPT, UPT, URZ, URZ, URZ ;  /* 0x000000fffffff290 */ /* 0x000fe4000fffe0ff */
[----:B--2---:R-:W-:Y:S02]  /*49c0*/  @P0 SHF.R.U32.HI R0, RZ, 0x10, R5 ;  /* 0x00000010ff000819 */ /* 0x004fe40000011605 */
[----:B------:R-:W-:Y:S02]  /*49d0*/  @P0 MOV R2, R4 ;  /* 0x0000000400020202 */ /* 0x000fe40000000f00 */
[----:B------:R-:W-:Y:S01]  /*49e0*/  @P0 R2UR UR4, R0 ;  /* 0x00000000000402ca */ /* 0x000fe200000e0000 */
[----:B------:R-:W-:Y:S01]  /*49f0*/  VIADD R0, R8, 0x80 ;  /* 0x0000008008007836 */ /* 0x000fe20000000000 */
[----:B------:R-:W-:Y:S02]  /*4a00*/  @P0 LOP3.LUT R4, R5, 0xffff, RZ, 0xc0, !PT ;  /* 0x0000ffff05040812 */ /* 0x000fe400078ec0ff */
[----:B------:R-:W-:Y:S02]  /*4a10*/  @P0 R2UR UR6, R2 ;  /* 0x00000000020602ca */ /* 0x000fe400000e0000 */
[----:B------:R-:W-:Y:S02]  /*4a20*/  PRMT R0, RZ, 0x654, R0 ;  /* 0x00000654ff007816 */ /* 0x000fe40000000000 */
[----:B------:R-:W-:Y:S02]  /*4a30*/  @P0 R2UR UR5, R4 ;  /* 0x00000000040502ca */ /* 0x000fe400000e0000 */
[----:B------:R2:W-:Y:S03]  /*4a40*/  SYNCS.ARRIVE.TRANS64.RED.A1T0 RZ, [R0+URZ], RZ ;  /* 0x000000ff00ff79a7 */ /* 0x0005e600081004ff */
[----:B------:R-:W-:Y:S04]  /*4a50*/  @UP2 UMOV UR29, UR4 ;  /* 0x00000004001d2c82 */ /* 0x000fe80008000000 */
[----:B------:R-:W-:Y:S04]  /*4a60*/  @UP2 UMOV UR14, UR6 ;  /* 0x00000006000e2c82 */ /* 0x000fe80008000000 */
[----:B------:R-:W-:Y:S01]  /*4a70*/  @UP2 UMOV UR13, UR5 ;  /* 0x00000005000d2c82 */ /* 0x000fe20008000000 */
[----:B------:R-:W-:Y:S05]  /*4a80*/  BRA.U !UP0, `(.L_x_78) ;  /* 0x0000000108c07547 */ /* 0x000fea000b800000 */
[----:B------:R-:W-:Y:S02]  /*4a90*/  UIMAD.WIDE.U32 UR18, UR13, UR43, URZ ;  /* 0x0000002b0d1272a5 */ /* 0x000fe4000f8e00ff */
[----:B------:R-:W-:Y:S02]  /*4aa0*/  UP2UR UR16, UPR, URZ, 0x4 ;  /* 0x00000004ff107883 */ /* 0x000fe40008000000 */
[----:B------:R-:W-:Y:S02]  /*4ab0*/  UISETP.NE.AND UP2, UPT, UR42, 0x1, UPT ;  /* 0x000000012a00788c */ /* 0x000fe4000bf45270 */
[----:B------:R-:W-:Y:S02]  /*4ac0*/  UIMAD.WIDE.U32 UR26, UR14, UR40, URZ ;  /* 0x000000280e1a72a5 */ /* 0x000fe4000f8e00ff */
[----:B------:R-:W-:Y:S02]  /*4ad0*/  USEL UR4, UR37, UR46, !UP2 ;  /* 0x0000002e25047287 */ /* 0x000fe4000d000000 */
[----:B------:R-:W-:Y:S02]  /*4ae0*/  UISETP.NE.AND UP0, UPT, UR15, 0x1, UPT ;  /* 0x000000010f00788c */ /* 0x000fe4000bf05270 */
[----:B------:R-:W-:Y:S02]  /*4af0*/  UP2UR UR20, UPR, URZ, 0x2 ;  /* 0x00000002ff147883 */ /* 0x000fe40008000000 */
[----:B------:R-:W-:Y:S02]  /*4b00*/  UISETP.NE.AND UP1, UPT, UR39, 0x1, UPT ;  /* 0x000000012700788c */ /* 0x000fe4000bf25270 */
[----:B-1----:R-:W-:Y:S02]  /*4b10*/  UIMAD.WIDE.U32 UR8, UR4, UR22, URZ ;  /* 0x00000016040872a5 */ /* 0x002fe4000f8e00ff */
[----:B------:R-:W-:Y:S01]  /*4b20*/  USEL UR7, UR38, UR47, !UP0 ;  /* 0x0000002f26077287 */ /* 0x000fe2000c000000 */
[----:B------:R-:W-:Y:S02]  /*4b30*/  UMOV UR5, UR19 ;  /* 0x0000001300057c82 */ /* 0x000fe40008000000 */
[----:B------:R-:W-:Y:S02]  /*4b40*/  USHF.R.U32.HI UR6, URZ, UR48, UR5 ;  /* 0x00000030ff067299 */ /* 0x000fe40008011605 */
[----:B------:R-:W-:Y:S02]  /*4b50*/  UIMAD.WIDE.U32 UR10, UR7, UR22, URZ ;  /* 0x00000016070a72a5 */ /* 0x000fe4000f8e00ff */
[----:B------:R-:W-:Y:S02]  /*4b60*/  USEL UR6, UR13, UR6, !UP2 ;  /* 0x000000060d067287 */ /* 0x000fe4000d000000 */
[----:B------:R-:W-:Y:S01]  /*4b70*/  UISETP.NE.AND UP2, UPT, UR16, URZ, UPT ;  /* 0x000000ff1000728c */ /* 0x000fe2000bf45270 */
[----:B------:R-:W-:Y:S02]  /*4b80*/  UMOV UR5, UR27 ;  /* 0x0000001b00057c82 */ /* 0x000fe40008000000 */
[----:B------:R-:W-:Y:S03]  /*4b90*/  USHF.R.U32.HI UR12, URZ, UR41, UR5 ;  /* 0x00000029ff0c7299 */ /* 0x000fe60008011605 */
[----:B------:R-:W-:Y:S02]  /*4ba0*/  UMOV UR5, UR9 ;  /* 0x0000000900057c82 */ /* 0x000fe40008000000 */
[----:B------:R-:W-:Y:S03]  /*4bb0*/  @UP1 USHF.R.U32.HI UR4, URZ, UR23, UR5 ;  /* 0x00000017ff041299 */ /* 0x000fe60008011605 */
[----:B------:R-:W-:Y:S01]  /*4bc0*/  UMOV UR5, UR11 ;  /* 0x0000000b00057c82 */ /* 0x000fe20008000000 */
[----:B------:R-:W-:Y:S02]  /*4bd0*/  UIMAD UR4, UR39, UR4, URZ ;  /* 0x00000004270472a4 */ /* 0x000fe4000f8e02ff */
[----:B------:R-:W-:Y:S02]  /*4be0*/  @UP1 USHF.R.U32.HI UR7, URZ, UR23, UR5 ;  /* 0x00000017ff071299 */ /* 0x000fe40008011605 */
[----:B------:R-:W-:Y:S02]  /*4bf0*/  USEL UR5, UR14, UR12, !UP0 ;  /* 0x0000000c0e057287 */ /* 0x000fe4000c000000 */
[----:B------:R-:W-:Y:S02]  /*4c00*/  UIMAD.WIDE.U32 UR10, UR6, UR22, URZ ;  /* 0x00000016060a72a5 */ /* 0x000fe4000f8e00ff */
[----:B------:R-:W-:Y:S02]  /*4c10*/  UIMAD UR8, UR39, UR7, URZ ;  /* 0x00000007270872a4 */ /* 0x000fe4000f8e02ff */
[----:B------:R-:W-:Y:S03]  /*4c20*/  UISETP.GE.AND UP0, UPT, UR6, UR4, UPT ;  /* 0x000000040600728c */ /* 0x000fe6000bf06270 */
[----:B------:R-:W-:Y:S01]  /*4c30*/  UMOV UR4, UR11 ;  /* 0x0000000b00047c82 */ /* 0x000fe20008000000 */
[----:B------:R-:W-:Y:S02]  /*4c40*/  UISETP.GE.OR UP0, UPT, UR5, UR8, UP0 ;  /* 0x000000080500728c */ /* 0x000fe40008706670 */
[----:B------:R-:W-:Y:S02]  /*4c50*/  USHF.R.U32.HI UR4, URZ, UR23, UR4 ;  /* 0x00000017ff047299 */ /* 0x000fe40008011604 */
[----:B------:R-:W-:Y:S02]  /*4c60*/  UIMAD.WIDE.U32 UR8, UR5, UR22, URZ ;  /* 0x00000016050872a5 */ /* 0x000fe4000f8e00ff */
[----:B------:R-:W-:Y:S04]  /*4c70*/  USEL UR10, UR6, UR4, !UP1 ;  /* 0x00000004060a7287 */ /* 0x000fe8000c800000 */
[----:B------:R-:W-:Y:S01]  /*4c80*/  UIADD3 UR11, UPT, UPT, -UR10, URZ, URZ ;  /* 0x000000ff0a0b7290 */ /* 0x000fe2000fffe1ff */
[----:B------:R-:W-:Y:S02]  /*4c90*/  @!UP0 UMOV UR4, UR9 ;  /* 0x0000000900048c82 */ /* 0x000fe40008000000 */
[----:B------:R-:W-:Y:S02]  /*4ca0*/  @!UP0 USHF.R.U32.HI UR4, URZ, UR23, UR4 ;  /* 0x00000017ff048299 */ /* 0x000fe40008011604 */
[----:B------:R-:W-:Y:S02]  /*4cb0*/  UIMAD UR8, UR39, UR11, UR6 ;  /* 0x0000000b270872a4 */ /* 0x000fe4000f8e0206 */
[----:B------:R-:W-:Y:S02]  /*4cc0*/  @!UP0 USEL UR4, UR5, UR4, !UP1 ;  /* 0x0000000405048287 */ /* 0x000fe4000c800000 */
[----:B------:R-:W-:Y:S02]  /*4cd0*/  UISETP.NE.AND UP1, UPT, UR20, URZ, UPT ;  /* 0x000000ff1400728c */ /* 0x000fe4000bf25270 */
[----:B------:R-:W-:Y:S02]  /*4ce0*/  @!UP0 UIMAD UR8, UR7, UR8, UR4 ;  /* 0x00000008070882a4 */ /* 0x000fe4000f8e0204 */
[----:B------:R-:W-:Y:S02]  /*4cf0*/  @!UP0 UIADD3 UR9, UPT, UPT, UR10, -UR4, URZ ;  /* 0x800000040a098290 */ /* 0x000fe4000fffe0ff */
[----:B------:R-:W-:Y:S02]  /*4d00*/  UIADD3 UR4, UPT, UPT, -UR5, URZ, URZ ;  /* 0x000000ff05047290 */ /* 0x000fe4000fffe1ff */
[----:B------:R-:W-:Y:S02]  /*4d10*/  UIADD3 UR7, UPT, UPT, -UR6, URZ, URZ ;  /* 0x000000ff06077290 */ /* 0x000fe4000fffe1ff */
[----:B------:R-:W-:Y:S02]  /*4d20*/  @!UP0 UIMAD UR6, UR9, UR39, UR5 ;  /* 0x00000027090682a4 */ /* 0x000fe4000f8e0205 */
[----:B------:R-:W-:Y:S02]  /*4d30*/  UIMAD UR14, UR15, UR4, UR14 ;  /* 0x000000040f0e72a4 */ /* 0x000fe4000f8e020e */
[----:B------:R-:W-:Y:S01]  /*4d40*/  UIMAD UR13, UR42, UR7, UR13 ;  /* 0x000000072a0d72a4 */ /* 0x000fe2000f8e020d */
[----:B------:R-:W-:Y:S02]  /*4d50*/  @!UP0 UMOV UR5, UR8 ;  /* 0x0000000800058c82 */ /* 0x000fe40008000000 */
[----:B------:R-:W-:Y:S02]  /*4d60*/  UIMAD UR14, UR5, UR15, UR14 ;  /* 0x0000000f050e72a4 */ /* 0x000fe4000f8e020e */
[----:B------:R-:W-:Y:S11]  /*4d70*/  UIMAD UR13, UR6, UR42, UR13 ;  /* 0x0000002a060d72a4 */ /* 0x000ff6000f8e020d */
[----:B------:R-:W-:Y:S01]  /*4d80*/  @!UPT UIADD3 URZ, UPT, UPT, URZ, URZ, URZ ;  /* 0x000000fffffff290 */ /* 0x000fe2000fffe0ff */
.L_x_78:
[----:B------:R-:W3:Y:S01]  /*4d90*/  @!UP3 LDCU.128 UR8, c[0x0][0xb10] ;  /* 0x00016200ff08b7ac */ /* 0x000ee20008000c00 */
[----:B------:R-:W-:Y:S02]  /*4da0*/  ISETP.NE.U32.AND P0, PT, RZ, UR30, PT ;  /* 0x0000001eff007c0c */ /* 0x000fe4000bf05070 */
[----:B------:R-:W-:Y:S02]  /*4db0*/  SHF.L.U32 R4, R11, 0x1f, RZ ;  /* 0x0000001f0b047819 */ /* 0x000fe400000006ff */
[----:B------:R-:W-:Y:S01]  /*4dc0*/  ISETP.NE.AND.EX P0, PT, RZ, UR31, PT, P0 ;  /* 0x0000001fff007c0c */ /* 0x000fe2000bf05300 */
[----:B------:R-:W4:Y:S01]  /*4dd0*/  @!UP3 LDCU UR5, c[0x0][0xb0c] ;  /* 0x00016180ff05b7ac */ /* 0x000f220008000800 */
[----:B------:R-:W-:Y:S02]  /*4de0*/  USHF.L.U32 UR35, UR24, 0x6, URZ ;  /* 0x0000000618237899 */ /* 0x000fe400080006ff */
[----:B------:R-:W-:Y:S02]  /*4df0*/  USHF.L.U32 UR34, UR28, 0x7, URZ ;  /* 0x000000071c227899 */ /* 0x000fe400080006ff */
[----:B---3--:R-:W-:Y:S07]  /*4e00*/  UIMAD.WIDE.U32 UR6, UR14, UR8, URZ ;  /* 0x000000080e0672a5 */ /* 0x008fee000f8e00ff */
[----:B------:R-:W-:Y:S01]  /*4e10*/  @!UP3 UMOV UR4, UR7 ;  /* 0x000000070004bc82 */ /* 0x000fe20008000000 */
[----:B----4-:R-:W-:Y:S02]  /*4e20*/  @!UP3 UISETP.NE.AND UP0, UPT, UR5, 0x1, UPT ;  /* 0x000000010500b88c */ /* 0x010fe4000bf05270 */
[----:B------:R-:W-:Y:S02]  /*4e30*/  @!UP3 USHF.R.U32.HI UR4, URZ, UR9, UR4 ;  /* 0x00000009ff04b299 */ /* 0x000fe40008011604 */
[----:B------:R-:W-:Y:S02]  /*4e40*/  UIMAD.WIDE.U32 UR6, UR13, UR11, URZ ;  /* 0x0000000b0d0672a5 */ /* 0x000fe4000f8e00ff */
[----:B------:R-:W-:Y:S02]  /*4e50*/  @!UP3 USEL UR8, UR14, UR4, !UP0 ;  /* 0x000000040e08b287 */ /* 0x000fe4000c000000 */
[----:B------:R-:W-:Y:S03]  /*4e60*/  @!UP3 UISETP.NE.AND UP0, UPT, UR10, 0x1, UPT ;  /* 0x000000010a00b88c */ /* 0x000fe6000bf05270 */
[----:B------:R-:W-:Y:S02]  /*4e70*/  @!UP3 UMOV UR6, UR7 ;  /* 0x000000070006bc82 */ /* 0x000fe40008000000 */
[----:B------:R-:W3:Y:S02]  /*4e80*/  @!UP3 LDCU UR4, c[0x0][0xb20] ;  /* 0x00016400ff04b7ac */ /* 0x000ee40008000800 */
[----:B---3--:R-:W-:Y:S04]  /*4e90*/  @!UP3 USHF.R.U32.HI UR6, URZ, UR4, UR6 ;  /* 0x00000004ff06b299 */ /* 0x008fe80008011606 */
[----:B------:R-:W-:Y:S04]  /*4ea0*/  @!UP3 USEL UR6, UR13, UR6, !UP0 ;  /* 0x000000060d06b287 */ /* 0x000fe8000c000000 */
[----:B------:R-:W-:Y:S02]  /*4eb0*/  @!UP3 UIADD3 UR4, UPT, UPT, -UR8, UR6, URZ ;  /* 0x000000060804b290 */ /* 0x000fe4000fffe1ff */
[----:B------:R-:W-:Y:S02]  /*4ec0*/  @!UP3 UIADD3 UR6, UPT, UPT, UR8, -UR6, URZ ;  /* 0x800000060806b290 */ /* 0x000fe4000fffe0ff */
[----:B------:R-:W-:Y:S02]  /*4ed0*/  @!UP3 UIMAD UR14, UR4, UR5, UR14 ;  /* 0x00000005040eb2a4 */ /* 0x000fe4000f8e020e */
[----:B------:R-:W-:Y:S01]  /*4ee0*/  @!UP3 UIMAD UR13, UR6, UR10, UR13 ;  /* 0x0000000a060db2a4 */ /* 0x000fe2000f8e020d */
[----:B------:R-:W-:Y:S11]  /*4ef0*/  BRA.U UP4, `(.L_x_79) ;  /* 0x0000000104107547 */ /* 0x000ff6000b800000 */
[----:B------:R-:W-:Y:S04]  /*4f00*/  MOV R2, UR44 ;  /* 0x0000002c00027c02 */ /* 0x000fe80008000f00 */
[----:B------:R-:W-:Y:S04]  /*4f10*/  SHF.L.U32 R2, R2, 0x1f, RZ ;  /* 0x0000001f02027819 */ /* 0x000fe800000006ff */
[----:B------:R-:W3:Y:S02]  /*4f20*/  SYNCS.PHASECHK.TRANS64.TRYWAIT P1, [UR21+0x68], R2 ;  /* 0x00006802ff0075a7 */ /* 0x000ee40008021115 */
[----:B---3--:R-:W-:Y:S05]  /*4f30*/  @!P1 BRA `(.L_x_80) ;  /* 0x0000004400449947 */ /* 0x008fea0003800000 */
.L_x_79:
[----:B------:R-:W-:Y:S05]  /*4f40*/  BRA.U !UP6, `(.L_x_81) ;  /* 0x000000010e387547 */ /* 0x000fea000b800000 */
[----:B------:R-:W-:Y:S01]  /*4f50*/  UPLOP3.LUT UP1, UPT, UPT, UPT, UP5, 0x80, 0x8 ;  /* 0x000000000008789c */ /* 0x000fe20003f2f050 */
[----:B--2---:R-:W-:Y:S01]  /*4f60*/  HFMA2 R0, -RZ, RZ, 0, 5.9604644775390625e-08 ;  /* 0x00000001ff007431 */ /* 0x004fe200000001ff */
[----:B------:R-:W2:Y:S01]  /*4f70*/  LDCU.64 UR8, c[0x0][0x358] ;  /* 0x00006b00ff0877ac */ /* 0x000ea20008000a00 */
[----:B------:R-:W-:Y:S03]  /*4f80*/  IMAD.MOV.U32 R45, RZ, RZ, 0x1 ;  /* 0x00000001ff2d7424 */ /* 0x000fe600078e00ff */
[----:B------:R-:W-:Y:S05]  /*4f90*/  PLOP3.LUT P1, PT, PT, PT, UP1, 0x80, 0x8 ;  /* 0x000000000008781c */ /* 0x000fea0003f2f018 */
[----:B------:R-:W3:Y:S01]  /*4fa0*/  @UP1 LDCU.64 UR4, c[0x0][0x888] ;  /* 0x00011100ff0417ac */ /* 0x000ee20008000a00 */
[----:B------:R-:W-:Y:S07]  /*4fb0*/  @UP1 UIMAD UR6, UR60, UR30, URZ ;  /* 0x0000001e3c0612a4 */ /* 0x000fee000f8e02ff */
[----:B------:R-:W-:Y:S01]  /*4fc0*/  @!P1 PRMT R45, R0, 0x7610, R45 ;  /* 0x00007610002d9816 */ /* 0x000fe2000000002d */
[----:B---3--:R-:W-:Y:S06]  /*4fd0*/  @UP1 UIMAD.WIDE UR4, UR6, 0x4, UR4 ;  /* 0x00000004060418a5 */ /* 0x008fec000f8e0204 */
[----:B------:R-:W-:Y:S01]  /*4fe0*/  IMAD.U32 R6, RZ, RZ, UR4 ;  /* 0x00000004ff067e24 */ /* 0x000fe2000f8e00ff */
[----:B------:R-:W-:Y:S04]  /*4ff0*/  MOV R7, UR5 ;  /* 0x0000000500077c02 */ /* 0x000fe80008000f00 */
[----:B------:R-:W3:Y:S01]  /*5000*/  @!UP1 LDCU UR4, c[0x0][0x880] ;  /* 0x00011000ff0497ac */ /* 0x000ee20008000800 */
[----:B--2--5:R4:W5:Y:S02]  /*5010*/  @P1 LDG.E R27, desc[UR8][R6.64] ;  /* 0x00000008061b1981 */ /* 0x024964000c1e1900 */
[----:B---34-:R-:W-:Y:S07]  /*5020*/  @!P1 IMAD.U32 R27, RZ, RZ, UR4 ;  /* 0x00000004ff1b9e24 */ /* 0x018fee000f8e00ff */
.L_x_81:
[----:B-----5:R-:W-:Y:S01]  /*5030*/  @!P0 FSETP.EQ.AND P2, PT, R27, RZ, PT ;  /* 0x000000ff1b00820b */ /* 0x020fe20003f42000 */
[----:B------:R-:W-:Y:S01]  /*5040*/  @!UPT UIADD3 URZ, UPT, UPT, URZ, URZ, URZ ;  /* 0x000000fffffff290 */ /* 0x000fe2000fffe0ff */
[----:B------:R-:W-:Y:S11]  /*5050*/  @!P0 BRA `(.L_x_82) ;  /* 0x0000000000148947 */ /* 0x000ff60003800000 */
[----:B------:R-:W-:Y:S02]  /*5060*/  LOP3.LUT P0, RZ, R45, 0xff, RZ, 0xc0, !PT ;  /* 0x000000ff2dff7812 */ /* 0x000fe4000780c0ff */
[----:B------:R-:W-:Y:S04]  /*5070*/  PLOP3.LUT P2, PT, PT, PT, UP1, 0x80, 0x8 ;  /* 0x000000000008781c */ /* 0x000fe80003f4f018 */
[----:B------:R-:W-:Y:S07]  /*5080*/  PLOP3.LUT P2, PT, P2, PT, PT, 0x8, 0x80 ;  /* 0x000000000080781c */ /* 0x000fee000174e170 */
[----:B------:R-:W-:Y:S11]  /*5090*/  @P0 FSETP.EQ.AND P2, PT, R27, RZ, PT ;  /* 0x000000ff1b00020b */ /* 0x000ff60003f42000 */
[----:B------:R-:W-:Y:S02]  /*50a0*/  @!UPT UIADD3 URZ, UPT, UPT, URZ, URZ, URZ ;  /* 0x000000fffffff290 */ /* 0x000fe4000fffe0ff */
.L_x_82:
[----:B------:R-:W3:Y:S01]  /*50b0*/  SYNCS.PHASECHK.TRANS64.TRYWAIT P0, [UR21+0x40], R4 ;  /* 0x00004004ff0075a7 */ /* 0x000ee20008001115 */
[----:B------:R-:W-:Y:S04]  /*50c0*/  ELECT P1, URZ, PT ;  /* 0x0000000000ff782f */ /* 0x000fe80003820000 */
[----:B------:R-:W-:Y:S01]  /*50d0*/  PLOP3.LUT P1, PT, P2, P1, PT, 0xf2, 0x2f ;  /* 0x00000000002f781c */ /* 0x000fe20001723e72 */
[----:B------:R-:W-:Y:S01]  /*50e0*/  @!UPT UIADD3 URZ, UPT, UPT, URZ, URZ, URZ ;  /* 0x000000fffffff290 */ /* 0x000fe2000fffe0ff */
[----:B---3--:R-:W-:Y:S11]  /*50f0*/  @!P0 BRA `(.L_x_83) ;  /* 0x0000004000ec8947 */ /* 0x008ff60003800000 */
.L_x_166:
[----:B--2---:R-:W-:Y:S01]  /*5100*/  @!P1 IADD3 R2, P0, PT, R12, 0x580, RZ ;  /* 0x000005800c029810 */ /* 0x004fe20007f1e0ff */
[----:B------:R-:W-:Y:S01]  /*5110*/  VOTEU.ALL UP0, P1 ;  /* 0x0000000000ff7886 */ /* 0x000fe20000800000 */
[----:B------:R-:W-:Y:S01]  /*5120*/  UMOV UR6, 0x0 ;  /* 0x0000000000067882 */ /* 0x000fe20000000000 */
[----:B------:R-:W-:Y:S01]  /*5130*/  UMOV UR7, 0x10000000 ;  /* 0x1000000000077882 */ /* 0x000fe20000000000 */
[----:B------:R-:W-:Y:S01]  /*5140*/  @!P1 R2UR UR5, R2 ;  /* 0x00000000020592ca */ /* 0x000fe200000e0000 */
[----:B------:R-:W-:Y:S01]  /*5150*/  @!P1 IMAD.X R0, RZ, RZ, R13, P0 ;  /* 0x000000ffff009224 */ /* 0x000fe200000e060d */
[----:B------:R-:W-:Y:S01]  /*5160*/  @!UP0 UIADD3 UR32, UPT, UPT, UR21, 0x200, URZ ;  /* 0x0000020015208890 */ /* 0x000fe2000fffe0ff */
[----:B------:R-:W-:Y:S01]  /*5170*/  VOTEU.ALL UP0, P1 ;  /* 0x0000000000ff7886 */ /* 0x000fe20000800000 */
[----:B------:R-:W-:Y:S02]  /*5180*/  UMOV UR36, UR60 ;  /* 0x0000003c00247c82 */ /* 0x000fe40008000000 */
[----:B------:R-:W-:Y:S01]  /*5190*/  @!P1 R2UR UR4, R0 ;  /* 0x00000000000492ca */ /* 0x000fe200000e0000 */
[----:B------:R-:W-:Y:S06]  /*51a0*/  @!P1 IMAD.MOV.U32 R0, RZ, RZ, 0x1000 ;  /* 0x00001000ff009424 */ /* 0x000fec00078e00ff */
[----:B------:R-:W-:Y:S06]  /*51b0*/  IMAD.U32 R6, RZ, RZ, UR5 ;  /* 0x00000005ff067e24 */ /* 0x000fec000f8e00ff */
[----:B------:R-:W-:Y:S01]  /*51c0*/  IMAD.U32 R7, RZ, RZ, UR4 ;  /* 0x00000004ff077e24 */ /* 0x000fe2000f8e00ff */
[----:B------:R-:W-:Y:S04]  /*51d0*/  @!P1 R2UR UR4, R6 ;  /* 0x00000000060492ca */ /* 0x000fe800000e0000 */
[----:B------:R-:W-:Y:S11]  /*51e0*/  @!P1 R2UR UR5, R7 ;  /* 0x00000000070592ca */ /* 0x000ff600000e0000 */
[----:B------:R-:W-:Y:S02]  /*51f0*/  @!UPT UIADD3 URZ, UPT, UPT, URZ, URZ, URZ ;  /* 0x000000fffffff290 */ /* 0x000fe4000fffe0ff */
[----:B------:R2:W-:Y:S01]  /*5200*/  @!UP0 UTMALDG.3D [UR32], [UR4], desc[UR6] ;  /* 0x00000620040085b4 */ /* 0x0005e20008011000 */
[----:B------:R3:W-:Y:S01]  /*5210*/  @!P1 SYNCS.ARRIVE.TRANS64.RED.A0TR RZ, [UR21+0x20], R0 ;  /* 0x00002000ffff99a7 */ /* 0x0007e20008300415 */
[----:B--2---:R-:W-:Y:S09]  /*5220*/  UPRMT UR4, UR55, 0x654, UR33 ;  /* 0x0000065437047896 */ /* 0x004ff20008000021 */
[----:B------:R-:W-:Y:S01]  /*5230*/  SYNCS.ARRIVE.TRANS64.RED.A1T0 RZ, [UR4], RZ ;  /* 0x000000ffffff79a7 */ /* 0x000fe20008100404 */
[----:B------:R-:W2:Y:S02]  /*5240*/  SYNCS.PHASECHK.TRANS64.TRYWAIT P0, [UR21+0x48], R4 ;  /* 0x00004804ff0075a7 */ /* 0x000ea40008001115 */
[----:B--23--:R-:W-:Y:S05]  /*5250*/  @!P0 BRA `(.L_x_84) ;  /* 0x0000004000ac8947 */ /* 0x00cfea0003800000 */
.L_x_168:
[----:B------:R-:W-:Y:S01]  /*5260*/  @!P1 IADD3 R2, P0, PT, R12, 0x580, RZ ;  /* 0x000005800c029810 */ /* 0x000fe20007f1e0ff */
[----:B------:R-:W-:Y:S01]  /*5270*/  VOTEU.ALL UP0, P1 ;  /* 0x0000000000ff7886 */ /* 0x000fe20000800000 */
[----:B------:R-:W-:Y:S01]  /*5280*/  UMOV UR6, 0x0 ;  /* 0x0000000000067882 */ /* 0x000fe20000000000 */
[----:B------:R-:W-:Y:S01]  /*5290*/  UMOV UR7, 0x10000000 ;  /* 0x1000000000077882 */ /* 0x000fe20000000000 */
[----:B------:R-:W-:Y:S01]  /*52a0*/  @!P1 R2UR UR5, R2 ;  /* 0x00000000020592ca */ /* 0x000fe200000e0000 */
[----:B--2---:R-:W-:Y:S01]  /*52b0*/  @!P1 IMAD.X R0, RZ, RZ, R13, P0 ;  /* 0x000000ffff009224 */ /* 0x004fe200000e060d */
[----:B------:R-:W-:Y:S02]  /*52c0*/  @!UP0 UIADD3 UR26, UPT, UPT, UR34, 0x20, URZ ;  /* 0x00000020221a8890 */ /* 0x000fe4000fffe0ff */
[----:B------:R-:W-:Y:S02]  /*52d0*/  @!UP0 UIADD3 UR24, UPT, UPT, UR21, 0x1200, URZ ;  /* 0x0000120015188890 */ /* 0x000fe4000fffe0ff */
[----:B------:R-:W-:Y:S01]  /*52e0*/  @!P1 R2UR UR4, R0 ;  /* 0x00000000000492ca */ /* 0x000fe200000e0000 */
[----:B------:R-:W-:Y:S01]  /*52f0*/  VOTEU.ALL UP0, P1 ;  /* 0x0000000000ff7886 */ /* 0x000fe20000800000 */
[----:B------:R-:W-:Y:S01]  /*5300*/  UMOV UR27, UR35 ;  /* 0x00000023001b7c82 */ /* 0x000fe20008000000 */
[----:B------:R-:W-:Y:S01]  /*5310*/  UMOV UR28, UR60 ;  /* 0x0000003c001c7c82 */ /* 0x000fe20008000000 */
[----:B------:R-:W-:Y:S03]  /*5320*/  @!P1 IMAD.MOV.U32 R0, RZ, RZ, 0x1000 ;  /* 0x00001000ff009424 */ /* 0x000fe600078e00ff */
        /* <DEDUP_REMOVED lines=11> */
.L_x_170:
[----:B------:R-:W-:Y:S01]  /*53e0*/  @!P1 IADD3 R2, P0, PT, R12, 0x580, RZ ;  /* 0x000005800c029810 */ /* 0x000fe20007f1e0ff */
[----:B------:R-:W-:Y:S01]  /*53f0*/  VOTEU.ALL UP0, P1 ;  /* 0x0000000000ff7886 */ /* 0x000fe20000800000 */
[----:B------:R-:W-:Y:S01]  /*5400*/  UMOV UR6, 0x0 ;  /* 0x0000000000067882 */ /* 0x000fe20000000000 */
[----:B------:R-:W-:Y:S01]  /*5410*/  UMOV UR7, 0x10000000 ;  /* 0x1000000000077882 */ /* 0x000fe20000000000 */
[----:B------:R-:W-:Y:S01]  /*5420*/  @!P1 R2UR UR5, R2 ;  /* 0x00000000020592ca */ /* 0x000fe200000e0000 */
[----:B--2---:R-:W-:Y:S01]  /*5430*/  @!P1 IMAD.X R0, RZ, RZ, R13, P0 ;  /* 0x000000ffff009224 */ /* 0x004fe200000e060d */
[----:B------:R-:W-:Y:S01]  /*5440*/  @!UP0 UIADD3 UR18, UPT, UPT, UR34, 0x40, URZ ;  /* 0x0000004022128890 */ /* 0x000fe2000fffe0ff */
[----:B------:R-:W-:Y:S01]  /*5450*/  VIADD R10, R10, 0x1 ;  /* 0x000000010a0a7836 */ /* 0x000fe20000000000 */
        /* <DEDUP_REMOVED lines=17> */
.L_x_172:
[----:B------:R-:W-:Y:S01]  /*5570*/  @!P1 IADD3 R2, P0, PT, R12, 0x580, RZ ;  /* 0x000005800c029810 */ /* 0x000fe20007f1e0ff */
[----:B------:R-:W-:Y:S01]  /*5580*/  VOTEU.ALL UP0, P1 ;  /* 0x0000000000ff7886 */ /* 0x000fe20000800000 */
[----:B------:R-:W-:Y:S01]  /*5590*/  UMOV UR6, 0x0 ;  /* 0x0000000000067882 */ /* 0x000fe20000000000 */
[----:B------:R-:W-:Y:S01]  /*55a0*/  UMOV UR7, 0x10000000 ;  /* 0x1000000000077882 */ /* 0x000fe20000000000 */
[----:B------:R-:W-:Y:S01]  /*55b0*/  @!P1 R2UR UR5, R2 ;  /* 0x00000000020592ca */ /* 0x000fe200000e0000 */
[----:B--2---:R-:W-:Y:S01]  /*55c0*/  @!P1 IMAD.X R0, RZ, RZ, R13, P0 ;  /* 0x000000ffff009224 */ /* 0x004fe200000e060d */
[----:B------:R-:W-:Y:S01]  /*55d0*/  @!UP0 UIADD3 UR10, UPT, UPT, UR34, 0x60, URZ ;  /* 0x00000060220a8890 */ /* 0x000fe2000fffe0ff */
[----:B------:R-:W-:Y:S01]  /*55e0*/  R2UR UR18, R47 ;  /* 0x000000002f1272ca */ /* 0x000fe200000e0000 */
[----:B------:R-:W-:Y:S01]  /*55f0*/  @!UP0 UIADD3 UR8, UPT, UPT, UR21, 0x3200, URZ ;  /* 0x0000320015088890 */ /* 0x000fe2000fffe0ff */
[----:B------:R-:W-:Y:S01]  /*5600*/  R2UR UR16, R48 ;  /* 0x00000000301072ca */ /* 0x000fe200000e0000 */
[----:B------:R-:W-:Y:S01]  /*5610*/  @!UP0 UIADD3 UR9, UPT, UPT, UR21, 0x38, URZ ;  /* 0x0000003815098890 */ /* 0x000fe2000fffe0ff */
[----:B------:R-:W-:Y:S01]  /*5620*/  @!P1 R2UR UR4, R0 ;  /* 0x00000000000492ca */ /* 0x000fe200000e0000 */
[----:B------:R-:W-:Y:S01]  /*5630*/  VOTEU.ALL UP0, P1 ;  /* 0x0000000000ff7886 */ /* 0x000fe20000800000 */
[----:B------:R-:W-:Y:S01]  /*5640*/  UMOV UR11, UR35 ;  /* 0x00000023000b7c82 */ /* 0x000fe20008000000 */
[----:B------:R-:W-:Y:S01]  /*5650*/  UMOV UR12, UR60 ;  /* 0x0000003c000c7c82 */ /* 0x000fe20008000000 */
[C---:B------:R-:W-:Y:S01]  /*5660*/  ISETP.NE.AND P0, PT, R10.reuse, 0x2, PT ;  /* 0x000000020a00780c */ /* 0x040fe20003f05270 */
[----:B------:R-:W-:Y:S01]  /*5670*/  UMOV UR60, UR29 ;  /* 0x0000001d003c7c82 */ /* 0x000fe20008000000 */
[----:B------:R-:W-:Y:S01]  /*5680*/  IMAD.U32 R4, RZ, RZ, UR5 ;  /* 0x00000005ff047e24 */ /* 0x000fe2000f8e00ff */
[----:B------:R-:W-:Y:S01]  /*5690*/  LOP3.LUT R11, R11, 0x1, RZ, 0x3c, !PT ;  /* 0x000000010b0b7812 */ /* 0x000fe200078e3cff */
[----:B------:R-:W-:Y:S01]  /*56a0*/  UPLOP3.LUT UP4, UPT, UPT, UPT, UPT, 0x80, 0x8 ;  /* 0x000000000008789c */ /* 0x000fe20003f8f070 */
[----:B------:R-:W-:Y:S01]  /*56b0*/  SEL R0, RZ, 0x1, P0 ;  /* 0x00000001ff007807 */ /* 0x000fe20000000000 */
[----:B------:R-:W-:Y:S01]  /*56c0*/  UIADD3 UR28, UPT, UPT, UR13, UR18, URZ ;  /* 0x000000120d1c7290 */ /* 0x000fe2000fffe0ff */
[----:B------:R-:W-:Y:S01]  /*56d0*/  SEL R10, R10, RZ, P0 ;  /* 0x000000ff0a0a7207 */ /* 0x000fe20000000000 */
[----:B------:R-:W-:Y:S01]  /*56e0*/  UIADD3 UR24, UPT, UPT, UR14, UR16, URZ ;  /* 0x000000100e187290 */ /* 0x000fe2000fffe0ff */
[----:B------:R-:W-:Y:S01]  /*56f0*/  IMAD.U32 R5, RZ, RZ, UR4 ;  /* 0x00000004ff057e24 */ /* 0x000fe2000f8e00ff */
[----:B------:R-:W-:Y:S02]  /*5700*/  @!P1 R2UR UR4, R4 ;  /* 0x00000000040492ca */ /* 0x000fe400000e0000 */
[----:B------:R-:W-:Y:S02]  /*5710*/  LOP3.LUT R9, R9, R0, RZ, 0x3c, !PT ;  /* 0x0000000009097212 */ /* 0x000fe400078e3cff */
[----:B------:R-:W-:Y:S11]  /*5720*/  @!P1 R2UR UR5, R5 ;  /* 0x00000000050592ca */ /* 0x000ff600000e0000 */
[----:B------:R-:W-:Y:S02]  /*5730*/  @!UPT UIADD3 URZ, UPT, UPT, URZ, URZ, URZ ;  /* 0x000000fffffff290 */ /* 0x000fe4000fffe0ff */
[----:B------:R2:W-:Y:S01]  /*5740*/  @!UP0 UTMALDG.3D [UR8], [UR4], desc[UR6] ;  /* 0x00000608040085b4 */ /* 0x0005e20008011000 */
[----:B------:R2:W-:Y:S01]  /*5750*/  @!P1 SYNCS.ARRIVE.TRANS64.RED.A0TR RZ, [UR21+0x38], R3 ;  /* 0x00003803ffff99a7 */ /* 0x0005e20008300415 */
[----:B------:R-:W-:Y:S01]  /*5760*/  SYNCS.ARRIVE.TRANS64.RED.A1T0 RZ, [UR45], RZ ;  /* 0x000000ffffff79a7 */ /* 0x000fe2000810042d */
[----:B------:R-:W-:Y:S05]  /*5770*/  BRA.U UP2, `(.L_x_87) ;  /* 0xfffffff102487547 */ /* 0x000fea000b83ffff */
[----:B------:R-:W-:-:S04]  /*5780*/  SHF.L.U32 R2, R11, 0x1f, RZ ;  /* 0x0000001f0b027819 */ /* 0x000fc800000006ff */
[----:B------:R-:W3:Y:S02]  /*5790*/  SYNCS.PHASECHK.TRANS64.TRYWAIT P0, [UR21+0x40], R2 ;  /* 0x00004002ff0075a7 */ /* 0x000ee40008001115 */
[----:B---3--:R-:W-:Y:S05]  /*57a0*/  @!P0 BRA `(.L_x_88) ;  /* 0x0000003c00a08947 */ /* 0x008fea0003800000 */
.L_x_174:
[----:B------:R-:W4:Y:S02]  /*57b0*/  SYNCS.PHASECHK.TRANS64.TRYWAIT P0, [UR21+0x48], R2 ;  /* 0x00004802ff0075a7 */ /* 0x000f240008001115 */
[----:B----4-:R-:W-:Y:S05]  /*57c0*/  @!P0 BRA `(.L_x_89) ;  /* 0x0000003c00b08947 */ /* 0x010fea0003800000 */
.L_x_176:
[----:B------:R-:W4:Y:S02]  /*57d0*/  SYNCS.PHASECHK.TRANS64.TRYWAIT P0, [UR21+0x50], R2 ;  /* 0x00005002ff0075a7 */ /* 0x000f240008001115 */
[----:B----4-:R-:W-:Y:S05]  /*57e0*/  @!P0 BRA `(.L_x_90) ;  /* 0x0000003c00c08947 */ /* 0x010fea0003800000 */
.L_x_178:
[----:B---3--:R-:W-:-:S07]  /*57f0*/  MOV R0, UR21 ;  /* 0x0000001500007c02 */ /* 0x008fce0008000f00 */
.L_x_91:
[----:B---3--:R-:W-:-:S04]  /*5800*/  SHF.L.U32 R2, R11, 0x1f, RZ ;  /* 0x0000001f0b027819 */ /* 0x008fc800000006ff */
[----:B------:R3:W4:Y:S03]  /*5810*/  SYNCS.PHASECHK.TRANS64.TRYWAIT P0, [R0+URZ+0x58], R2 ;  /* 0x00005802000075a7 */ /* 0x00072600080011ff */
[----:B----4-:R-:W-:Y:S05]  /*5820*/  @!P0 NANOSLEEP.SYNCS 0x989680 ;  /* 0x009896800000895d */ /* 0x010fea0003900000 */
[----:B------:R-:W4:Y:S02]  /*5830*/  @!P0 SYNCS.PHASECHK.TRANS64 P0, [R0+URZ+0x58], R2 ;  /* 0x00005802000085a7 */ /* 0x000f2400080010ff */
[----:B-12-4-:R-:W-:Y:S05]  /*5840*/  @P0 EXIT ;  /* 0x000000000000094d */ /* 0x016fea0003800000 */
[----:B------:R-:W-:Y:S05]  /*5850*/  BRA `(.L_x_91) ;  /* 0xfffffffc00e87947 */ /* 0x000fea000383ffff */
.L_x_76:
[----:B------:R-:W-:-:S06]  /*5860*/  UISETP.GE.AND UP0, UPT, UR18, 0x4, UPT ;  /* 0x000000041200788c */ /* 0x000fcc000bf06270 */
[----:B------:R-:W-:-:S13]  /*5870*/  PLOP3.LUT P0, PT, PT, PT, UP0, 0x80, 0x8 ;  /* 0x000000000008781c */ /* 0x000fda0003f0f008 */
[----:B-1----:R-:W-:Y:S05]  /*5880*/  @!P0 EXIT ;  /* 0x000000000000894d */ /* 0x002fea0003800000 */
[----:B------:R-:W-:Y:S01]  /*5890*/  BAR.SYNC.DEFER_BLOCKING 0x6, 0xa0 ;  /* 0x0182800000007b1d */ /* 0x000fe20000010000 */
[C---:B------:R-:W-:Y:S01]  /*58a0*/  IMAD.SHL.U32 R3, R56.reuse, 0x20, RZ ;  /* 0x0000002038037824 */ /* 0x040fe200078e00ff */
[----:B------:R-:W-:Y:S01]  /*58b0*/  SHF.R.U32.HI R6, RZ, 0x1, R56 ;  /* 0x00000001ff067819 */ /* 0x000fe20000011638 */
[C---:B------:R-:W-:Y:S01]  /*58c0*/  IMAD.SHL.U32 R2, R56.reuse, 0x10, RZ ;  /* 0x0000001038027824 */ /* 0x040fe200078e00ff */
[C---:B------:R-:W-:Y:S01]  /*58d0*/  LOP3.LUT P0, RZ, R56.reuse, 0x4, RZ, 0xc0, !PT ;  /* 0x0000000438ff7812 */ /* 0x040fe2000780c0ff */
[C---:B------:R-:W-:Y:S01]  /*58e0*/  IMAD.U32 R23, R56.reuse, 0x10000, RZ ;  /* 0x0001000038177824 */ /* 0x040fe200078e00ff */
[----:B------:R-:W-:Y:S01]  /*58f0*/  UMOV UR43, 0x400 ;  /* 0x00000400002b7882 */ /* 0x000fe20000000000 */
[----:B------:R-:W1:Y:S01]  /*5900*/  LDCU.64 UR4, c[0x0][0x890] ;  /* 0x00011200ff0477ac */ /* 0x000e620008000a00 */
[----:B------:R-:W2:Y:S01]  /*5910*/  LDC.64 R42, c[0x0][0x8b0] ;  /* 0x00022c00ff2a7b82 */ /* 0x000ea20000000a00 */
[----:B------:R-:W-:Y:S01]  /*5920*/  LOP3.LUT R7, R3, 0xc0, RZ, 0xc0, !PT ;  /* 0x000000c003077812 */ /* 0x000fe200078ec0ff */
[----:B------:R-:W-:Y:S01]  /*5930*/  IMAD.SHL.U32 R44, R56, 0x4, RZ ;  /* 0x00000004382c7824 */ /* 0x000fe200078e00ff */
[----:B------:R-:W-:Y:S01]  /*5940*/  ULEA UR43, UR55, UR43, 0x18 ;  /* 0x0000002b372b7291 */ /* 0x000fe2000f8ec0ff */
[----:B------:R-:W-:Y:S01]  /*5950*/  LOP3.LUT R2, R2, 0x600, RZ, 0xc0, !PT ;  /* 0x0000060002027812 */ /* 0x000fe200078ec0ff */
[----:B------:R-:W-:Y:S01]  /*5960*/  IMAD.MOV.U32 R55, RZ, RZ, 0x20 ;  /* 0x00000020ff377424 */ /* 0x000fe200078e00ff */
[----:B------:R-:W-:Y:S01]  /*5970*/  LOP3.LUT R6, R7, 0x8, R6, 0xf8, !PT ;  /* 0x0000000807067812 */ /* 0x000fe200078ef806 */
[----:B------:R-:W-:Y:S01]  /*5980*/  IMAD.MOV.U32 R54, RZ, RZ, 0x1 ;  /* 0x00000001ff367424 */ /* 0x000fe200078e00ff */
[----:B------:R-:W3:Y:S01]  /*5990*/  LDC.64 R40, c[0x0][0x8a8] ;  /* 0x00022a00ff287b82 */ /* 0x000ee20000000a00 */
[----:B------:R-:W-:Y:S01]  /*59a0*/  LOP3.LUT R2, R2, 0x20, R3, 0xf8, !PT ;  /* 0x0000002002027812 */ /* 0x000fe200078ef803 */
[----:B------:R-:W-:Y:S01]  /*59b0*/  IMAD.MOV.U32 R22, RZ, RZ, RZ ;  /* 0x000000ffff167224 */ /* 0x000fe200078e00ff */
[----:B------:R-:W-:-:S02]  /*59c0*/  LOP3.LUT R23, R23, 0x600000, RZ, 0xc0, !PT ;  /* 0x0060000017177812 */ /* 0x000fc400078ec0ff */
[----:B------:R-:W-:Y:S02]  /*59d0*/  CS2R R52, SRZ ;  /* 0x0000000000347805 */ /* 0x000fe4000001ff00 */
[----:B------:R-:W-:Y:S01]  /*59e0*/  LOP3.LUT R44, R6, 0x18, R44, 0x78, !PT ;  /* 0x00000018062c7812 */ /* 0x000fe200078e782c */
[----:B------:R-:W-:Y:S01]  /*59f0*/  IMAD.MOV.U32 R51, RZ, RZ, RZ ;  /* 0x000000ffff337224 */ /* 0x000fe200078e00ff */
[----:B------:R-:W-:Y:S01]  /*5a00*/  LOP3.LUT R2, R2, 0x100, R3, 0xf8, !PT ;  /* 0x0000010002027812 */ /* 0x000fe200078ef803 */
[----:B------:R-:W4:Y:S01]  /*5a10*/  LDS R0, [UR43+0x120] ;  /* 0x0001202bff007984 */ /* 0x000f220008000800 */
[----:B-1----:R-:W-:Y:S01]  /*5a20*/  IMAD.U32 R58, RZ, RZ, UR4 ;  /* 0x00000004ff3a7e24 */ /* 0x002fe2000f8e00ff */
[----:B------:R-:W-:Y:S01]  /*5a30*/  UIADD3 UR4, UPT, UPT, UR43, 0x200, URZ ;  /* 0x000002002b047890 */ /* 0x000fe2000fffe0ff */
[----:B------:R-:W-:Y:S01]  /*5a40*/  LOP3.LUT R44, R2, R44, RZ, 0xfc, !PT ;  /* 0x0000002c022c7212 */ /* 0x000fe200078efcff */
[----:B------:R-:W-:Y:S01]  /*5a50*/  IMAD.U32 R57, RZ, RZ, UR5 ;  /* 0x00000005ff397e24 */ /* 0x000fe2000f8e00ff */
[----:B------:R-:W-:Y:S01]  /*5a60*/  LOP3.LUT R56, R56, 0x60, RZ, 0xc0, !PT ;  /* 0x0000006038387812 */ /* 0x000fe200078ec0ff */
[----:B------:R-:W1:Y:S01]  /*5a70*/  LDCU UR54, c[0x0][0x370] ;  /* 0x00006e00ff3677ac */ /* 0x000e620008000800 */
[----:B------:R-:W-:Y:S01]  /*5a80*/  SEL R55, R55, 0xffffffe0, !P0 ;  /* 0xffffffe037377807 */ /* 0x000fe20004000000 */
[----:B------:R-:W-:Y:S01]  /*5a90*/  IMAD.U32 R49, RZ, RZ, UR4 ;  /* 0x00000004ff317e24 */ /* 0x000fe2000f8e00ff */
[----:B------:R-:W1:Y:S01]  /*5aa0*/  LDCU UR42, c[0x0][0xb0c] ;  /* 0x00016180ff2a77ac */ /* 0x000e620008000800 */
[----:B------:R-:W1:Y:S01]  /*5ab0*/  LDCU UR38, c[0x0][0xb30] ;  /* 0x00016600ff2677ac */ /* 0x000e620008000800 */
[----:B------:R-:W1:Y:S01]  /*5ac0*/  LDCU.64 UR52, c[0x0][0x888] ;  /* 0x00011100ff3477ac */ /* 0x000e620008000a00 */
[----:B------:R-:W1:Y:S01]  /*5ad0*/  LDCU.64 UR40, c[0x0][0xb28] ;  /* 0x00016500ff2877ac */ /* 0x000e620008000a00 */
[----:B------:R-:W1:Y:S01]  /*5ae0*/  LDCU.128 UR56, c[0x0][0xb10] ;  /* 0x00016200ff3877ac */ /* 0x000e620008000c00 */
[----:B------:R-:W1:Y:S01]  /*5af0*/  LDCU UR47, c[0x0][0x374] ;  /* 0x00006e80ff2f77ac */ /* 0x000e620008000800 */
[----:B------:R-:W-:Y:S01]  /*5b00*/  UMOV UR46, URZ ;  /* 0x000000ff002e7c82 */ /* 0x000fe20008000000 */
[----:B------:R-:W-:Y:S01]  /*5b10*/  UMOV UR45, URZ ;  /* 0x000000ff002d7c82 */ /* 0x000fe20008000000 */
[----:B-1234-:R-:W-:-:S07]  /*5b20*/  IMAD.IADD R23, R0, 0x1, R23 ;  /* 0x0000000100177824 */ /* 0x01efce00078e0217 */
.L_x_135:
[C---:B------:R-:W-:Y:S02]  /*5b30*/  LEA R3, R51.reuse, UR43, 0x3 ;  /* 0x0000002b33037c11 */ /* 0x040fe4000f8e18ff */
[----:B------:R-:W-:Y:S02]  /*5b40*/  SHF.L.U32 R0, R52, 0x1f, RZ ;  /* 0x0000001f34007819 */ /* 0x000fe400000006ff */
[----:B-1----:R-:W-:Y:S02]  /*5b50*/  LEA R4, R51, UR43, 0x4 ;  /* 0x0000002b33047c11 */ /* 0x002fe4000f8e20ff */
[----:B------:R-:W1:Y:S02]  /*5b60*/  SYNCS.PHASECHK.TRANS64.TRYWAIT P0, [R3+URZ+0x70], R0 ;  /* 0x00007000030075a7 */ /* 0x000e6400080011ff */
[----:B-12---:R-:W-:Y:S05]  /*5b70*/  @!P0 BRA `(.L_x_92) ;  /* 0x0000003800f48947 */ /* 0x006fea0003800000 */
.L_x_179:
[----:B------:R-:W2:Y:S01]  /*5b80*/  LDS.128 R4, [R4+0x100] ;  /* 0x0001000004047984 */ /* 0x000ea20000000c00 */
[----:B------:R-:W-:Y:S01]  /*5b90*/  UISETP.GE.AND UP0, UPT, UR39, 0x1, UPT ;  /* 0x000000012700788c */ /* 0x000fe2000bf06270 */
[----:B------:R-:W-:Y:S01]  /*5ba0*/  @!PT LDS RZ, [RZ] ;  /* 0x00000000fffff984 */ /* 0x000fe20000000800 */
[----:B------:R-:W-:Y:S01]  /*5bb0*/  @!PT LDS RZ, [RZ] ;  /* 0x00000000fffff984 */ /* 0x000fe20000000800 */
[----:B------:R-:W-:Y:S01]  /*5bc0*/  @!PT LDS RZ, [RZ] ;  /* 0x00000000fffff984 */ /* 0x000fe20000000800 */
[----:B------:R-:W-:Y:S01]  /*5bd0*/  @!PT LDS RZ, [RZ] ;  /* 0x00000000fffff984 */ /* 0x000fe20000000800 */
[----:B------:R3:W-:Y:S06]  /*5be0*/  MEMBAR.ALL.CTA ;  /* 0x0000000000007992 */ /* 0x0007ec0000008000 */
[----:B---3--:R-:W3:Y:S01]  /*5bf0*/  FENCE.VIEW.ASYNC.S ;  /* 0x00000000000073c6 */ /* 0x008ee20000000000 */
[----:B--2---:R-:W-:Y:S11]  /*5c00*/  LOP3.LUT P0, RZ, R6, 0x1, RZ, 0xc0, !PT ;  /* 0x0000000106ff7812 */ /* 0x004ff6000780c0ff */
[----:B------:R-:W-:Y:S02]  /*5c10*/  @!UPT UIADD3 URZ, UPT, UPT, URZ, URZ, URZ ;  /* 0x000000fffffff290 */ /* 0x000fe4000fffe0ff */
[----:B---3--:R-:W-:Y:S01]  /*5c20*/  VOTEU.ANY UP1, P0 ;  /* 0x0000000000ff7886 */ /* 0x008fe20000020100 */
[----:B------:R-:W-:Y:S01]  /*5c30*/  PLOP3.LUT P0, PT, PT, PT, UP1, 0x80, 0x8 ;  /* 0x000000000008781c */ /* 0x000fe20003f0f018 */
[----:B------:R-:W-:Y:S11]  /*5c40*/  UP2UR UR62, UPR, URZ, 0x2 ;  /* 0x00000002ff3e7883 */ /* 0x000ff60008000000 */
[----:B------:R-:W-:Y:S01]  /*5c50*/  @!UPT UIADD3 URZ, UPT, UPT, URZ, URZ, URZ ;  /* 0x000000fffffff290 */ /* 0x000fe2000fffe0ff */
[----:B-1----:R-:W-:Y:S02]  /*5c60*/  @P0 SHF.R.U32.HI R0, RZ, 0x10, R5 ;  /* 0x00000010ff000819 */ /* 0x002fe40000011605 */
        /* <DEDUP_REMOVED lines=12> */
[----:B------:R-:W2:Y:S01]  /*5d30*/  LDCU UR12, c[0x0][0xb20] ;  /* 0x00016400ff0c77ac */ /* 0x000ea20008000800 */
[----:B------:R-:W-:Y:S02]  /*5d40*/  UIMAD.WIDE.U32 UR4, UR47, UR59, URZ ;  /* 0x0000003b2f0472a5 */ /* 0x000fe4000f8e00ff */
[----:B------:R-:W-:Y:S02]  /*5d50*/  UIMAD.WIDE.U32 UR6, UR54, UR56, URZ ;  /* 0x00000038360672a5 */ /* 0x000fe4000f8e00ff */
[----:B------:R-:W-:Y:S02]  /*5d60*/  UISETP.NE.AND UP0, UPT, UR58, 0x1, UPT ;  /* 0x000000013a00788c */ /* 0x000fe4000bf05270 */
[----:B------:R-:W-:Y:S02]  /*5d70*/  UIMAD.WIDE.U32 UR8, UR36, UR59, URZ ;  /* 0x0000003b240872a5 */ /* 0x000fe4000f8e00ff */
[----:B------:R-:W-:Y:S02]  /*5d80*/  UIMAD.WIDE.U32 UR10, UR37, UR56, URZ ;  /* 0x00000038250a72a5 */ /* 0x000fe4000f8e00ff */
[----:B------:R-:W-:Y:S02]  /*5d90*/  UISETP.NE.AND UP1, UPT, UR42, 0x1, UPT ;  /* 0x000000012a00788c */ /* 0x000fe4000bf25270 */
[----:B------:R-:W-:Y:S01]  /*5da0*/  UISETP.NE.AND UP2, UPT, UR39, 0x1, UPT ;  /* 0x000000012700788c */ /* 0x000fe2000bf45270 */
[----:B------:R-:W-:Y:S02]  /*5db0*/  UMOV UR4, UR5 ;  /* 0x0000000500047c82 */ /* 0x000fe40008000000 */
[----:B--2---:R-:W-:Y:S03]  /*5dc0*/  USHF.R.U32.HI UR5, URZ, UR12, UR4 ;  /* 0x0000000cff057299 */ /* 0x004fe60008011604 */
[----:B------:R-:W-:Y:S02]  /*5dd0*/  UMOV UR4, UR7 ;  /* 0x0000000700047c82 */ /* 0x000fe40008000000 */
[----:B------:R-:W-:Y:S02]  /*5de0*/  USHF.R.U32.HI UR7, URZ, UR57, UR4 ;  /* 0x00000039ff077299 */ /* 0x000fe40008011604 */
[----:B------:R-:W-:Y:S02]  /*5df0*/  USEL UR4, UR47, UR5, !UP0 ;  /* 0x000000052f047287 */ /* 0x000fe4000c000000 */
[----:B------:R-:W-:Y:S01]  /*5e00*/  USEL UR7, UR54, UR7, !UP1 ;  /* 0x0000000736077287 */ /* 0x000fe2000c800000 */
[----:B------:R-:W-:Y:S01]  /*5e10*/  UMOV UR5, UR9 ;  /* 0x0000000900057c82 */ /* 0x000fe20008000000 */
[----:B------:R-:W-:Y:S02]  /*5e20*/  UIMAD.WIDE.U32 UR8, UR4, UR40, URZ ;  /* 0x00000028040872a5 */ /* 0x000fe4000f8e00ff */
[----:B------:R-:W-:Y:S03]  /*5e30*/  USHF.R.U32.HI UR6, URZ, UR12, UR5 ;  /* 0x0000000cff067299 */ /* 0x000fe60008011605 */
[----:B------:R-:W-:Y:S01]  /*5e40*/  UMOV UR5, UR11 ;  /* 0x0000000b00057c82 */ /* 0x000fe20008000000 */
[----:B------:R-:W-:Y:S02]  /*5e50*/  UIMAD.WIDE.U32 UR10, UR7, UR40, URZ ;  /* 0x00000028070a72a5 */ /* 0x000fe4000f8e00ff */
[----:B------:R-:W-:Y:S02]  /*5e60*/  USHF.R.U32.HI UR12, URZ, UR57, UR5 ;  /* 0x00000039ff0c7299 */ /* 0x000fe40008011605 */
[----:B------:R-:W-:Y:S01]  /*5e70*/  USEL UR6, UR36, UR6, !UP0 ;  /* 0x0000000624067287 */ /* 0x000fe2000c000000 */
[----:B------:R-:W-:Y:S02]  /*5e80*/  UMOV UR5, UR9 ;  /* 0x0000000900057c82 */ /* 0x000fe40008000000 */
[----:B------:R-:W-:Y:S01]  /*5e90*/  UMOV UR10, UR11 ;  /* 0x0000000b000a7c82 */ /* 0x000fe20008000000 */
[----:B------:R-:W-:Y:S02]  /*5ea0*/  @UP2 USHF.R.U32.HI UR4, URZ, UR41, UR5 ;  /* 0x00000029ff042299 */ /* 0x000fe40008011605 */
[----:B------:R-:W-:Y:S02]  /*5eb0*/  @UP2 USHF.R.U32.HI UR7, URZ, UR41, UR10 ;  /* 0x00000029ff072299 */ /* 0x000fe4000801160a */
[----:B------:R-:W-:Y:S02]  /*5ec0*/  UIMAD UR4, UR39, UR4, URZ ;  /* 0x00000004270472a4 */ /* 0x000fe4000f8e02ff */
[----:B------:R-:W-:Y:S02]  /*5ed0*/  UIMAD.WIDE.U32 UR10, UR6, UR40, URZ ;  /* 0x00000028060a72a5 */ /* 0x000fe4000f8e00ff */
[----:B------:R-:W-:Y:S02]  /*5ee0*/  USEL UR5, UR37, UR12, !UP1 ;  /* 0x0000000c25057287 */ /* 0x000fe4000c800000 */
[----:B------:R-:W-:Y:S02]  /*5ef0*/  UIMAD UR8, UR39, UR7, URZ ;  /* 0x00000007270872a4 */ /* 0x000fe4000f8e02ff */
[----:B------:R-:W-:Y:S03]  /*5f00*/  UISETP.GE.AND UP0, UPT, UR6, UR4, UPT ;  /* 0x000000040600728c */ /* 0x000fe6000bf06270 */
[----:B------:R-:W-:Y:S01]  /*5f10*/  UMOV UR4, UR11 ;  /* 0x0000000b00047c82 */ /* 0x000fe20008000000 */
[----:B------:R-:W-:Y:S02]  /*5f20*/  UISETP.GE.OR UP0, UPT, UR5, UR8, UP0 ;  /* 0x000000080500728c */ /* 0x000fe40008706670 */
[----:B------:R-:W-:Y:S02]  /*5f30*/  USHF.R.U32.HI UR4, URZ, UR41, UR4 ;  /* 0x00000029ff047299 */ /* 0x000fe40008011604 */
[----:B------:R-:W-:Y:S02]  /*5f40*/  UIMAD.WIDE.U32 UR8, UR5, UR40, URZ ;  /* 0x00000028050872a5 */ /* 0x000fe4000f8e00ff */
[----:B------:R-:W-:Y:S02]  /*5f50*/  USEL UR11, UR6, UR4, !UP2 ;  /* 0x00000004060b7287 */ /* 0x000fe4000d000000 */
[----:B------:R-:W-:Y:S02]  /*5f60*/  UIADD3 UR8, UPT, UPT, -UR5, URZ, URZ ;  /* 0x000000ff05087290 */ /* 0x000fe4000fffe1ff */
[----:B------:R-:W-:Y:S01]  /*5f70*/  UIADD3 UR10, UPT, UPT, -UR11, URZ, URZ ;  /* 0x000000ff0b0a7290 */ /* 0x000fe2000fffe1ff */
[----:B------:R-:W-:Y:S01]  /*5f80*/  @!UP0 UMOV UR4, UR9 ;  /* 0x0000000900048c82 */ /* 0x000fe20008000000 */
[----:B------:R-:W-:Y:S02]  /*5f90*/  UIADD3 UR9, UPT, UPT, -UR6, URZ, URZ ;  /* 0x000000ff06097290 */ /* 0x000fe4000fffe1ff */
[----:B------:R-:W-:Y:S02]  /*5fa0*/  @!UP0 USHF.R.U32.HI UR4, URZ, UR41, UR4 ;  /* 0x00000029ff048299 */ /* 0x000fe40008011604 */
[----:B------:R-:W-:Y:S02]  /*5fb0*/  UIMAD UR10, UR39, UR10, UR6 ;  /* 0x0000000a270a72a4 */ /* 0x000fe4000f8e0206 */
[----:B------:R-:W-:Y:S04]  /*5fc0*/  @!UP0 USEL UR4, UR5, UR4, !UP2 ;  /* 0x0000000405048287 */ /* 0x000fe8000d000000 */
[----:B------:R-:W-:Y:S02]  /*5fd0*/  @!UP0 UIMAD UR10, UR7, UR10, UR4 ;  /* 0x0000000a070a82a4 */ /* 0x000fe4000f8e0204 */
[----:B------:R-:W-:Y:S02]  /*5fe0*/  @!UP0 UIADD3 UR11, UPT, UPT, UR11, -UR4, URZ ;  /* 0x800000040b0b8290 */ /* 0x000fe4000fffe0ff */
[----:B------:R-:W-:Y:S02]  /*5ff0*/  UIMAD UR7, UR42, UR8, UR37 ;  /* 0x000000082a0772a4 */ /* 0x000fe4000f8e0225 */
[----:B------:R-:W-:Y:S02]  /*6000*/  @!UP0 UIMAD UR6, UR11, UR39, UR5 ;  /* 0x000000270b0682a4 */ /* 0x000fe4000f8e0205 */
[----:B------:R-:W-:Y:S01]  /*6010*/  UIMAD UR4, UR58, UR9, UR36 ;  /* 0x000000093a0472a4 */ /* 0x000fe2000f8e0224 */
[----:B------:R-:W-:Y:S02]  /*6020*/  @!UP0 UMOV UR5, UR10 ;  /* 0x0000000a00058c82 */ /* 0x000fe40008000000 */
[----:B------:R-:W-:Y:S02]  /*6030*/  UIMAD UR37, UR5, UR42, UR7 ;  /* 0x0000002a052572a4 */ /* 0x000fe4000f8e0207 */
[----:B------:R-:W-:Y:S11]  /*6040*/  UIMAD UR36, UR6, UR58, UR4 ;  /* 0x0000003a062472a4 */ /* 0x000ff6000f8e0204 */
[----:B------:R-:W-:Y:S01]  /*6050*/  @!UPT UIADD3 URZ, UPT, UPT, URZ, URZ, URZ ;  /* 0x000000fffffff290 */ /* 0x000fe2000fffe0ff */
.L_x_93:
[----:B------:R-:W-:Y:S01]  /*6060*/  UISETP.NE.AND UP0, UPT, UR38, 0x1, UPT ;  /* 0x000000012600788c */ /* 0x000fe2000bf05270 */
[----:B------:R-:W-:Y:S01]  /*6070*/  LOP3.LUT P0, RZ, R49, 0x1b0, RZ, 0xc0, !PT ;  /* 0x000001b031ff7812 */ /* 0x000fe2000780c0ff */
[----:B------:R-:W-:Y:S01]  /*6080*/  USHF.L.U32 UR50, UR24, 0x6, URZ ;  /* 0x0000000618327899 */ /* 0x000fe200080006ff */
[----:B------:R-:W-:Y:S01]  /*6090*/  BSSY.RECONVERGENT B6, `(.L_x_94) ;  /* 0x0000034000067945 */ /* 0x000fe20003800200 */
[----:B------:R-:W-:Y:S01]  /*60a0*/  USHF.L.U32 UR49, UR28, 0x7, URZ ;  /* 0x000000071c317899 */ /* 0x000fe200080006ff */
[----:B------:R-:W-:Y:S06]  /*60b0*/  IADD3 R51, PT, PT, R51, 0x1, RZ ;  /* 0x0000000133337810 */ /* 0x000fec0007ffe0ff */
[----:B------:R-:W2:Y:S01]  /*60c0*/  @!UP0 LDCU.128 UR12, c[0x0][0xb10] ;  /* 0x00016200ff0c87ac */ /* 0x000ea20008000c00 */
[----:B------:R-:W3:Y:S01]  /*60d0*/  @!UP0 LDCU UR5, c[0x0][0xb0c] ;  /* 0x00016180ff0587ac */ /* 0x000ee20008000800 */
[----:B------:R-:W4:Y:S01]  /*60e0*/  @!UP0 LDCU UR10, c[0x0][0xb20] ;  /* 0x00016400ff0a87ac */ /* 0x000f220008000800 */
[----:B--2---:R-:W-:Y:S02]  /*60f0*/  UIMAD.WIDE.U32 UR8, UR37, UR12, URZ ;  /* 0x0000000c250872a5 */ /* 0x004fe4000f8e00ff */
[----:B------:R-:W-:Y:S02]  /*6100*/  UIMAD.WIDE.U32 UR6, UR36, UR15, URZ ;  /* 0x0000000f240672a5 */ /* 0x000fe4000f8e00ff */
[----:B------:R-:W-:Y:S03]  /*6110*/  @!UP0 UISETP.NE.AND UP1, UPT, UR14, 0x1, UPT ;  /* 0x000000010e00888c */ /* 0x000fe6000bf25270 */
[----:B------:R-:W-:Y:S01]  /*6120*/  @!UP0 UMOV UR4, UR9 ;  /* 0x0000000900048c82 */ /* 0x000fe20008000000 */
[----:B---3--:R-:W-:Y:S02]  /*6130*/  @!UP0 UISETP.NE.AND UP2, UPT, UR5, 0x1, UPT ;  /* 0x000000010500888c */ /* 0x008fe4000bf45270 */
[----:B------:R-:W-:Y:S01]  /*6140*/  @!UP0 USHF.R.U32.HI UR4, URZ, UR13, UR4 ;  /* 0x0000000dff048299 */ /* 0x000fe20008011604 */
[----:B------:R-:W-:Y:S02]  /*6150*/  @!UP0 UMOV UR6, UR7 ;  /* 0x0000000700068c82 */ /* 0x000fe40008000000 */
[----:B----4-:R-:W-:Y:S02]  /*6160*/  @!UP0 USHF.R.U32.HI UR6, URZ, UR10, UR6 ;  /* 0x0000000aff068299 */ /* 0x010fe40008011606 */
[----:B------:R-:W-:Y:S02]  /*6170*/  @!UP0 USEL UR7, UR37, UR4, !UP2 ;  /* 0x0000000425078287 */ /* 0x000fe4000d000000 */
[----:B------:R-:W-:Y:S04]  /*6180*/  @!UP0 USEL UR6, UR36, UR6, !UP1 ;  /* 0x0000000624068287 */ /* 0x000fe8000c800000 */
[----:B------:R-:W-:Y:S02]  /*6190*/  @!UP0 UIADD3 UR4, UPT, UPT, -UR7, UR6, URZ ;  /* 0x0000000607048290 */ /* 0x000fe4000fffe1ff */
[----:B------:R-:W-:Y:S02]  /*61a0*/  @!UP0 UIADD3 UR6, UPT, UPT, UR7, -UR6, URZ ;  /* 0x8000000607068290 */ /* 0x000fe4000fffe0ff */
[----:B------:R-:W-:Y:S02]  /*61b0*/  @!UP0 UIMAD UR37, UR4, UR5, UR37 ;  /* 0x00000005042582a4 */ /* 0x000fe4000f8e0225 */
[----:B------:R-:W-:Y:S01]  /*61c0*/  @!UP0 UIMAD UR36, UR6, UR14, UR36 ;  /* 0x0000000e062482a4 */ /* 0x000fe2000f8e0224 */
[----:B------:R-:W-:Y:S11]  /*61d0*/  @!P0 BRA `(.L_x_95) ;  /* 0x00000000007c8947 */ /* 0x000ff60003800000 */
[----:B------:R-:W2:Y:S01]  /*61e0*/  LDCU.64 UR8, c[0x4][0x80] ;  /* 0x01001000ff0877ac */ /* 0x000ea20008000a00 */
[----:B------:R-:W-:Y:S01]  /*61f0*/  MOV R2, 0x0 ;  /* 0x0000000000027802 */ /* 0x000fe20000000f00 */
[----:B------:R-:W-:Y:S02]  /*6200*/  HFMA2 R12, -RZ, RZ, 0, 5.9604644775390625e-08 ;  /* 0x00000001ff0c7431 */ /* 0x000fe400000001ff */
[----:B------:R-:W-:Y:S01]  /*6210*/  IMAD.MOV.U32 R8, RZ, RZ, 0x70 ;  /* 0x00000070ff087424 */ /* 0x000fe200078e00ff */
[----:B------:R3:W4:Y:S01]  /*6220*/  LDC.64 R14, c[0x4][R2] ;  /* 0x01000000020e7b82 */ /* 0x0007220000000a00 */
[----:B------:R-:W1:Y:S01]  /*6230*/  LDCU.64 UR6, c[0x4][0x88] ;  /* 0x01001100ff0677ac */ /* 0x000e620008000a00 */
[----:B------:R-:W-:Y:S01]  /*6240*/  IMAD.MOV.U32 R13, RZ, RZ, RZ ;  /* 0x000000ffff0d7224 */ /* 0x000fe200078e00ff */
[----:B------:R-:W1:Y:S01]  /*6250*/  LDCU.64 UR4, c[0x4][0x8] ;  /* 0x01000100ff0477ac */ /* 0x000e620008000a00 */
[----:B--2---:R-:W-:Y:S01]  /*6260*/  MOV R5, UR9 ;  /* 0x0000000900057c02 */ /* 0x004fe20008000f00 */
[----:B------:R-:W-:Y:S01]  /*6270*/  IMAD.U32 R4, RZ, RZ, UR8 ;  /* 0x00000008ff047e24 */ /* 0x000fe2000f8e00ff */
[----:B-1----:R-:W-:Y:S01]  /*6280*/  MOV R7, UR7 ;  /* 0x0000000700077c02 */ /* 0x002fe20008000f00 */
[----:B------:R-:W-:Y:S01]  /*6290*/  IMAD.U32 R6, RZ, RZ, UR6 ;  /* 0x00000006ff067e24 */ /* 0x000fe2000f8e00ff */
[----:B------:R-:W-:Y:S01]  /*62a0*/  MOV R11, UR5 ;  /* 0x00000005000b7c02 */ /* 0x000fe20008000f00 */
[----:B------:R-:W-:Y:S02]  /*62b0*/  IMAD.U32 R10, RZ, RZ, UR4 ;  /* 0x00000004ff0a7e24 */ /* 0x000fe4000f8e00ff */
[----:B------:R-:W-:Y:S07]  /*62c0*/  LEPC R20, `(.L_x_96) ;  /* 0x000000001014794e */ /* 0x000fee0000000000 */
[----:B---345:R-:W-:Y:S05]  /*62d0*/  CALL.ABS.NOINC R14 ;  /* 0x000000000e007343 */ /* 0x038fea0003c00000 */
.L_x_96:
[----:B------:R-:W1:Y:S01]  /*62e0*/  LDCU.64 UR8, c[0x4][0x80] ;  /* 0x01001000ff0877ac */ /* 0x000e620008000a00 */
[----:B------:R-:W2:Y:S01]  /*62f0*/  LDC.64 R2, c[0x4][R2] ;  /* 0x0100000002027b82 */ /* 0x000ea20000000a00 */
[----:B------:R-:W-:Y:S02]  /*6300*/  HFMA2 R12, -RZ, RZ, 0, 5.9604644775390625e-08 ;  /* 0x00000001ff0c7431 */ /* 0x000fe400000001ff */
[----:B------:R-:W-:Y:S02]  /*6310*/  IMAD.MOV.U32 R8, RZ, RZ, 0x70 ;  /* 0x00000070ff087424 */ /* 0x000fe400078e00ff */
[----:B------:R-:W-:Y:S01]  /*6320*/  IMAD.MOV.U32 R13, RZ, RZ, RZ ;  /* 0x000000ffff0d7224 */ /* 0x000fe200078e00ff */
[----:B------:R-:W3:Y:S01]  /*6330*/  LDCU.64 UR6, c[0x4][0x88] ;  /* 0x01001100ff0677ac */ /* 0x000ee20008000a00 */
[----:B------:R-:W4:Y:S01]  /*6340*/  LDCU.64 UR4, c[0x4][0x8] ;  /* 0x01000100ff0477ac */ /* 0x000f220008000a00 */
[----:B-1----:R-:W-:Y:S02]  /*6350*/  MOV R4, UR8 ;  /* 0x0000000800047c02 */ /* 0x002fe40008000f00 */
[----:B------:R-:W-:Y:S02]  /*6360*/  MOV R5, UR9 ;  /* 0x0000000900057c02 */ /* 0x000fe40008000f00 */
[----:B---3--:R-:W-:Y:S01]  /*6370*/  MOV R7, UR7 ;  /* 0x0000000700077c02 */ /* 0x008fe20008000f00 */
[----:B------:R-:W-:Y:S01]  /*6380*/  IMAD.U32 R6, RZ, RZ, UR6 ;  /* 0x00000006ff067e24 */ /* 0x000fe2000f8e00ff */
[----:B----4-:R-:W-:Y:S01]  /*6390*/  MOV R11, UR5 ;  /* 0x00000005000b7c02 */ /* 0x010fe20008000f00 */
[----:B------:R-:W-:Y:S02]  /*63a0*/  IMAD.U32 R10, RZ, RZ, UR4 ;  /* 0x00000004ff0a7e24 */ /* 0x000fe4000f8e00ff */
[----:B------:R-:W-:Y:S07]  /*63b0*/  LEPC R20, `(.L_x_95) ;  /* 0x000000001014794e */ /* 0x000fee0000000000 */
[----:B--2---:R-:W-:Y:S05]  /*63c0*/  CALL.ABS.NOINC R2 ;  /* 0x0000000002007343 */ /* 0x004fea0003c00000 */
.L_x_95:
[----:B------:R-:W-:Y:S05]  /*63d0*/  BSYNC.RECONVERGENT B6 ;  /* 0x0000000000067941 */ /* 0x000fea0003800200 */
.L_x_94:
[----:B------:R-:W-:Y:S01]  /*63e0*/  R2UR UR5, R58 ;  /* 0x000000003a0572ca */ /* 0x000fe200000e0000 */
[----:B------:R-:W-:Y:S01]  /*63f0*/  UISETP.NE.AND UP2, UPT, UR63, URZ, UPT ;  /* 0x000000ff3f00728c */ /* 0x000fe2000bf45270 */
[----:B------:R-:W-:Y:S02]  /*6400*/  R2UR UR4, R57 ;  /* 0x00000000390472ca */ /* 0x000fe400000e0000 */
[----:B------:R-:W-:Y:S02]  /*6410*/  ISETP.NE.U32.AND P4, PT, R42, RZ, PT ;  /* 0x000000ff2a00720c */ /* 0x000fe40003f85070 */
[----:B------:R-:W-:Y:S02]  /*6420*/  ISETP.NE.U32.AND P2, PT, RZ, UR52, PT ;  /* 0x00000034ff007c0c */ /* 0x000fe4000bf45070 */
[----:B------:R-:W-:Y:S02]  /*6430*/  PLOP3.LUT P1, PT, PT, PT, UP2, 0x80, 0x8 ;  /* 0x000000000008781c */ /* 0x000fe40003f2f028 */
[----:B------:R-:W-:Y:S02]  /*6440*/  ISETP.NE.AND.EX P4, PT, R43, RZ, PT, P4 ;  /* 0x000000ff2b00720c */ /* 0x000fe40003f85340 */
[----:B------:R-:W-:Y:S01]  /*6450*/  ISETP.NE.AND.EX P2, PT, RZ, UR53, PT, P2 ;  /* 0x00000035ff007c0c */ /* 0x000fe2000bf45320 */
[----:B------:R-:W-:Y:S04]  /*6460*/  UISETP.NE.U32.AND UP0, UPT, UR5, URZ, UPT ;  /* 0x000000ff0500728c */ /* 0x000fe8000bf05070 */
[----:B------:R-:W-:Y:S02]  /*6470*/  UISETP.NE.AND.EX UP1, UPT, UR4, URZ, UPT, UP0 ;  /* 0x000000ff0400728c */ /* 0x000fe4000bf25300 */
[----:B------:R-:W-:Y:S02]  /*6480*/  UPLOP3.LUT UP0, UPT, UPT, UPT, UPT, 0x40, 0x4 ;  /* 0x000000000004789c */ /* 0x000fe40003f0e870 */
[----:B------:R-:W-:Y:S06]  /*6490*/  @UP2 UPLOP3.LUT UP0, UPT, UPT, UPT, UP1, 0x80, 0x8 ;  /* 0x000000000008289c */ /* 0x000fec0003f0f010 */
[----:B------:R-:W-:Y:S01]  /*64a0*/  PLOP3.LUT P0, PT, PT, PT, UP0, 0x80, 0x8 ;  /* 0x000000000008781c */ /* 0x000fe20003f0f008 */
[----:B------:R-:W-:Y:S01]  /*64b0*/  @!UPT UIADD3 URZ, UPT, UPT, URZ, URZ, URZ ;  /* 0x000000fffffff290 */ /* 0x000fe2000fffe0ff */
[----:B------:R-:W-:Y:S11]  /*64c0*/  BRA.U !UP1, `(.L_x_97) ;  /* 0x0000000109407547 */ /* 0x000ff6000b800000 */
[----:B------:R-:W-:Y:S01]  /*64d0*/  UISETP.NE.U32.AND UP0, UPT, UR52, URZ, UPT ;  /* 0x000000ff3400728c */ /* 0x000fe2000bf05070 */
[----:B------:R-:W-:Y:S01]  /*64e0*/  R2UR UR6, R58 ;  /* 0x000000003a0672ca */ /* 0x000fe200000e0000 */
[----:B------:R-:W2:Y:S01]  /*64f0*/  LDCU.64 UR8, c[0x0][0x358] ;  /* 0x00006b00ff0877ac */ /* 0x000ea20008000a00 */
[----:B------:R-:W-:Y:S02]  /*6500*/  HFMA2 R45, -RZ, RZ, 0, 5.9604644775390625e-08 ;  /* 0x00000001ff2d7431 */ /* 0x000fe400000001ff */
[----:B-1----:R-:W-:Y:S01]  /*6510*/  IMAD.MOV.U32 R0, RZ, RZ, 0x1 ;  /* 0x00000001ff007424 */ /* 0x002fe200078e00ff */
[----:B------:R-:W-:Y:S06]  /*6520*/  UISETP.NE.AND.EX UP0, UPT, UR53, URZ, UPT, UP0 ;  /* 0x000000ff3500728c */ /* 0x000fec000bf05300 */
[----:B------:R-:W-:Y:S05]  /*6530*/  PLOP3.LUT P3, PT, PT, PT, UP0, 0x80, 0x8 ;  /* 0x000000000008781c */ /* 0x000fea0003f6f008 */
[----:B------:R-:W1:Y:S01]  /*6540*/  @UP0 LDCU.64 UR4, c[0x0][0x888] ;  /* 0x00011100ff0407ac */ /* 0x000e620008000a00 */
[----:B------:R-:W-:Y:S07]  /*6550*/  @UP0 UIMAD UR6, UR60, UR6, URZ ;  /* 0x000000063c0602a4 */ /* 0x000fee000f8e02ff */
[----:B------:R-:W-:Y:S01]  /*6560*/  @!P3 PRMT R45, R0, 0x7610, R45 ;  /* 0x00007610002db816 */ /* 0x000fe2000000002d */
[----:B-1----:R-:W-:Y:S06]  /*6570*/  @UP0 UIMAD.WIDE UR4, UR6, 0x4, UR4 ;  /* 0x00000004060408a5 */ /* 0x002fec000f8e0204 */
[----:B------:R-:W-:Y:S02]  /*6580*/  IMAD.U32 R2, RZ, RZ, UR4 ;  /* 0x00000004ff027e24 */ /* 0x000fe4000f8e00ff */
[----:B------:R-:W-:Y:S03]  /*6590*/  IMAD.U32 R3, RZ, RZ, UR5 ;  /* 0x00000005ff037e24 */ /* 0x000fe6000f8e00ff */
[----:B------:R-:W1:Y:S02]  /*65a0*/  @!UP0 LDCU UR4, c[0x0][0x880] ;  /* 0x00011000ff0487ac */ /* 0x000e640008000800 */
[----:B--2--5:R2:W5:Y:S02]  /*65b0*/  @P3 LDG.E R27, desc[UR8][R2.64] ;  /* 0x00000008021b3981 */ /* 0x024564000c1e1900 */
[----:B-12---:R-:W-:Y:S02]  /*65c0*/  @!P3 MOV R27, UR4 ;  /* 0x00000004001bbc02 */ /* 0x006fe40008000f00 */
.L_x_97:
[----:B------:R-:W-:Y:S05]  /*65d0*/  @!P4 BRA `(.L_x_98) ;  /* 0x000000000024c947 */ /* 0x000fea0003800000 */
[----:B------:R-:W-:Y:S01]  /*65e0*/  ISETP.NE.U32.AND P3, PT, R40, RZ, PT ;  /* 0x000000ff2800720c */ /* 0x000fe20003f65070 */
[----:B------:R-:W2:Y:S03]  /*65f0*/  LDCU.64 UR4, c[0x0][0x358] ;  /* 0x00006b00ff0477ac */ /* 0x000ea60008000a00 */
[----:B------:R-:W-:Y:S11]  /*6600*/  ISETP.NE.AND.EX P3, PT, R41, RZ, PT, P3 ;  /* 0x000000ff2900720c */ /* 0x000ff60003f65330 */
[----:B------:R-:W-:Y:S02]  /*6610*/  @!UPT UIADD3 URZ, UPT, UPT, URZ, URZ, URZ ;  /* 0x000000fffffff290 */ /* 0x000fe4000fffe0ff */
[----:B------:R-:W3:Y:S01]  /*6620*/  @P3 LDC.64 R2, c[0x0][0x8a8] ;  /* 0x00022a00ff023b82 */ /* 0x000ee20000000a00 */
[----:B-1----:R-:W-:Y:S04]  /*6630*/  @P3 IMAD R0, R42, UR60, RZ ;  /* 0x0000003c2a003c24 */ /* 0x002fe8000f8e02ff */
[----:B---3--:R-:W-:Y:S05]  /*6640*/  @P3 IMAD.WIDE R2, R0, 0x4, R2 ;  /* 0x0000000400023825 */ /* 0x008fea00078e0202 */
[----:B--2--5:R2:W5:Y:S02]  /*6650*/  @P3 LDG.E R24, desc[UR4][R2.64] ;  /* 0x0000000402183981 */ /* 0x024564000c1e1900 */
[----:B--2---:R-:W3:Y:S02]  /*6660*/  @!P3 LDC R24, c[0x0][0x8a0] ;  /* 0x00022800ff18bb82 */ /* 0x004ee40000000800 */
.L_x_98:
[----:B-----5:R-:W-:Y:S01]  /*6670*/  FSETP.NEU.AND P3, PT, R27, RZ, PT ;  /* 0x000000ff1b00720b */ /* 0x020fe20003f6d000 */
[----:B------:R-:W-:Y:S01]  /*6680*/  IMAD.SHL.U32 R63, R44, 0x2, RZ ;  /* 0x000000022c3f7824 */ /* 0x000fe200078e00ff */
[----:B------:R-:W-:Y:S01]  /*6690*/  SEL R4, RZ, 0xffffffff, P2 ;  /* 0xffffffffff047807 */ /* 0x000fe20001000000 */
[----:B------:R-:W-:Y:S01]  /*66a0*/  BSSY B1, `(.L_x_99) ;  /* 0x0000036000017945 */ /* 0x000fe20003800000 */
[----:B------:R-:W-:Y:S01]  /*66b0*/  @P1 LOP3.LUT P2, RZ, R45, 0xff, RZ, 0xc0, !PT ;  /* 0x000000ff2dff1812 */ /* 0x000fe2000784c0ff */
[----:B------:R-:W-:Y:S01]  /*66c0*/  VIADD R61, R63, UR43 ;  /* 0x0000002b3f3d7c36 */ /* 0x000fe20008000000 */
[----:B-1----:R-:W-:Y:S01]  /*66d0*/  @P1 SEL R0, RZ, 0xffffffff, P3 ;  /* 0xffffffffff001807 */ /* 0x002fe20001800000 */
[----:B------:R-:W-:Y:S01]  /*66e0*/  IMAD.MOV.U32 R64, RZ, RZ, 0x1 ;  /* 0x00000001ff407424 */ /* 0x000fe200078e00ff */
[----:B------:R-:W-:Y:S01]  /*66f0*/  LOP3.LUT R54, R54, 0x1, RZ, 0x3c, !PT ;  /* 0x0000000136367812 */ /* 0x000fe200078e3cff */
[----:B------:R-:W-:Y:S01]  /*6700*/  IMAD.MOV.U32 R62, RZ, RZ, RZ ;  /* 0x000000ffff3e7224 */ /* 0x000fe200078e00ff */
[----:B------:R-:W-:Y:S02]  /*6710*/  @P0 SEL R0, R4, R0, !P2 ;  /* 0x0000000004000207 */ /* 0x000fe40005000000 */
[----:B------:R-:W-:Y:S02]  /*6720*/  CS2R R38, SRZ ;  /* 0x0000000000267805 */ /* 0x000fe4000001ff00 */
[----:B------:R-:W-:Y:S02]  /*6730*/  LEA R26, R22, UR43, 0x3 ;  /* 0x0000002b161a7c11 */ /* 0x000fe4000f8e18ff */
[----:B------:R-:W-:Y:S02]  /*6740*/  CS2R R36, SRZ ;  /* 0x0000000000247805 */ /* 0x000fe4000001ff00 */
[----:B------:R-:W-:Y:S02]  /*6750*/  @P1 LOP3.LUT R0, R0, 0x1, RZ, 0xc0, !PT ;  /* 0x0000000100001812 */ /* 0x000fe400078ec0ff */
[----:B------:R-:W-:Y:S02]  /*6760*/  CS2R R30, SRZ ;  /* 0x00000000001e7805 */ /* 0x000fe4000001ff00 */
[----:B------:R-:W-:Y:S02]  /*6770*/  SHF.L.U32 R2, R53, 0x1f, RZ ;  /* 0x0000001f35027819 */ /* 0x000fe400000006ff */
[----:B------:R-:W-:Y:S02]  /*6780*/  CS2R R28, SRZ ;  /* 0x00000000001c7805 */ /* 0x000fe4000001ff00 */
[----:B------:R-:W-:Y:S01]  /*6790*/  ISETP.NE.U32.OR P5, PT, R0, 0x1, !P1 ;  /* 0x000000010000780c */ /* 0x000fe20004fa5470 */
[----:B------:R-:W-:Y:S01]  /*67a0*/  IMAD.IADD R60, R55, 0x1, R61 ;  /* 0x00000001373c7824 */ /* 0x000fe200078e023d */
[----:B------:R-:W-:Y:S02]  /*67b0*/  PLOP3.LUT P2, PT, PT, PT, UP1, 0x80, 0x8 ;  /* 0x000000000008781c */ /* 0x000fe40003f4f018 */
[----:B------:R-:W-:Y:S02]  /*67c0*/  LEA.HI R25, R22, R22, RZ, 0x1 ;  /* 0x0000001616197211 */ /* 0x000fe400078f08ff */
[----:B------:R-:W-:Y:S02]  /*67d0*/  LOP3.LUT P4, R50, R45, 0xff, RZ, 0xc0, !PT ;  /* 0x000000ff2d327812 */ /* 0x000fe4000788c0ff */
[----:B------:R-:W-:Y:S02]  /*67e0*/  SEL R3, RZ, 0xffffffff, P3 ;  /* 0xffffffffff037807 */ /* 0x000fe40001800000 */
[----:B------:R-:W-:Y:S03]  /*67f0*/  P2R R59, PR, RZ, 0x20 ;  /* 0x00000020ff3b7803 */ /* 0x000fe60000000000 */
[----:B------:R-:W-:Y:S02]  /*6800*/  @P5 SHF.L.U32 R0, R54, 0x1f, RZ ;  /* 0x0000001f36005819 */ /* 0x000fe400000006ff */
[----:B------:R-:W-:Y:S02]  /*6810*/  @P2 SEL R3, R4, R3, !P4 ;  /* 0x0000000304032207 */ /* 0x000fe40006000000 */
[----:B------:R1:W2:Y:S02]  /*6820*/  @P5 SYNCS.PHASECHK.TRANS64.TRYWAIT P1, [UR43+0x20], R0 ;  /* 0x00002000ff0055a7 */ /* 0x0002a4000802112b */
[----:B------:R-:W-:Y:S04]  /*6830*/  LOP3.LUT R3, R3, 0x1, RZ, 0xc0, !PT ;  /* 0x0000000103037812 */ /* 0x000fe800078ec0ff */
[----:B------:R-:W-:Y:S04]  /*6840*/  ISETP.NE.U32.AND P2, PT, R3, 0x1, PT ;  /* 0x000000010300780c */ /* 0x000fe80003f45070 */
[----:B------:R-:W-:Y:S01]  /*6850*/  P2R R65, PR, RZ, 0x4 ;  /* 0x00000004ff417803 */ /* 0x000fe20000000000 */
[----:B------:R4:W3:Y:S01]  /*6860*/  SYNCS.PHASECHK.TRANS64.TRYWAIT P0, [R26+URZ+0x90], R2 ;  /* 0x000090021a0075a7 */ /* 0x0008e200080011ff */
[C---:B-1----:R-:W-:Y:S01]  /*6870*/  IMAD.SHL.U32 R0, R25.reuse, 0x40, RZ ;  /* 0x0000004019007824 */ /* 0x042fe200078e00ff */
[----:B------:R-:W-:Y:S04]  /*6880*/  LOP3.LUT R25, R25, 0xffe, RZ, 0xc0, !PT ;  /* 0x00000ffe19197812 */ /* 0x000fe800078ec0ff */
[----:B------:R-:W-:Y:S01]  /*6890*/  LOP3.LUT R0, R0, 0xffffff80, RZ, 0xc0, !PT ;  /* 0xffffff8000007812 */ /* 0x000fe200078ec0ff */
[----:B------:R-:W-:Y:S04]  /*68a0*/  IMAD.IADD R25, R22, 0x1, -R25 ;  /* 0x0000000116197824 */ /* 0x000fe800078e0a19 */
[----:B------:R-:W-:Y:S04]  /*68b0*/  IMAD.IADD R0, R23, 0x1, R0 ;  /* 0x0000000117007824 */ /* 0x000fe800078e0200 */
[----:B------:R-:W-:Y:S01]  /*68c0*/  IMAD R25, R25, 0x100000, R0 ;  /* 0x0010000019197824 */ /* 0x000fe200078e0200 */
[----:B--2---:R-:W-:Y:S01]  /*68d0*/  @P5 SEL R64, RZ, 0x1, !P1 ;  /* 0x00000001ff405807 */ /* 0x004fe20004800000 */
[----:B----4-:R-:W-:Y:S06]  /*68e0*/  @!P5 BRA `(.L_x_100) ;  /* 0x000000000044d947 */ /* 0x010fec0003800000 */
[----:B------:R-:W-:Y:S01]  /*68f0*/  IMAD.MOV.U32 R38, RZ, RZ, RZ ;  /* 0x000000ffff267224 */ /* 0x000fe200078e00ff */
[----:B------:R-:W-:Y:S01]  /*6900*/  ISETP.NE.AND P1, PT, R64, RZ, PT ;  /* 0x000000ff4000720c */ /* 0x000fe20003f25270 */
[----:B------:R-:W-:Y:S01]  /*6910*/  BSSY B0, `(.L_x_101) ;  /* 0x0000008000007945 */ /* 0x000fe20003800000 */
[----:B------:R-:W-:Y:S02]  /*6920*/  CS2R R30, SRZ ;  /* 0x00000000001e7805 */ /* 0x000fe4000001ff00 */
[----:B------:R-:W-:Y:S02]  /*6930*/  CS2R R28, SRZ ;  /* 0x00000000001c7805 */ /* 0x000fe4000001ff00 */
[----:B------:R-:W-:Y:S07]  /*6940*/  CS2R R36, SRZ ;  /* 0x0000000000247805 */ /* 0x000fee000001ff00 */
[----:B------:R-:W-:Y:S05]  /*6950*/  @P1 BRA `(.L_x_102) ;  /* 0x00000000000c1947 */ /* 0x000fea0003800000 */
[----:B------:R-:W-:Y:S04]  /*6960*/  SHF.L.U32 R3, R54, 0x1f, RZ ;  /* 0x0000001f36037819 */ /* 0x000fe800000006ff */
[----:B------:R-:W1:Y:S02]  /*6970*/  SYNCS.PHASECHK.TRANS64.TRYWAIT P1, [UR43+0x20], R3 ;  /* 0x00002003ff0075a7 */ /* 0x000e64000802112b */
[----:B-1----:R-:W-:Y:S05]  /*6980*/  @!P1 BRA `(.L_x_103) ;  /* 0x0000002c00849947 */ /* 0x002fea0003800000 */
.L_x_102:
[----:B------:R-:W-:Y:S05]  /*6990*/  BSYNC B0 ;  /* 0x0000000000007941 */ /* 0x000fea0003800000 */
.L_x_101:
[----:B------:R-:W-:Y:S01]  /*69a0*/  ISETP.NE.AND P1, PT, R65, RZ, PT ;  /* 0x000000ff4100720c */ /* 0x000fe20003f25270 */
[----:B------:R-:W-:Y:S11]  /*69b0*/  HFMA2 R62, -RZ, RZ, 0, 5.9604644775390625e-08 ;  /* 0x00000001ff3e7431 */ /* 0x000ff600000001ff */
[----:B------:R-:W-:Y:S01]  /*69c0*/  @!UPT UIADD3 URZ, UPT, UPT, URZ, URZ, URZ ;  /* 0x000000fffffff290 */ /* 0x000fe2000fffe0ff */
[----:B------:R-:W-:Y:S05]  /*69d0*/  @P1 WARPSYNC.ALL ;  /* 0x0000000000001948 */ /* 0x000fea0003800000 */
[----:B------:R2:W4:Y:S04]  /*69e0*/  @P1 LDSM.16.M88.4 R28, [R63+UR43+0x200] ;  /* 0x0002002b3f1c183b */ /* 0x0005280008000200 */
[----:B------:R2:W1:Y:S02]  /*69f0*/  @P1 LDSM.16.M88.4 R36, [R60+0x200] ;  /* 0x000200003c24183b */ /* 0x0004640000000200 */
.L_x_100:
[----:B------:R-:W-:Y:S05]  /*6a00*/  BSYNC B1 ;  /* 0x0000000000017941 */ /* 0x000fea0003800000 */
.L_x_99:
[----:B-1----:R-:W-:Y:S04]  /*6a10*/  SHF.R.U32.HI R0, RZ, 0x15, R25 ;  /* 0x00000015ff007819 */ /* 0x002fe80000011619 */
[----:B------:R-:W-:Y:S01]  /*6a20*/  LOP3.LUT P1, RZ, R0, 0x3, R46, 0x48, !PT ;  /* 0x0000000300ff7812 */ /* 0x000fe2000782482e */
[----:B------:R-:W-:Y:S01]  /*6a30*/  @!UPT UIADD3 URZ, UPT, UPT, URZ, URZ, URZ ;  /* 0x000000fffffff290 */ /* 0x000fe2000fffe0ff */
[----:B---3--:R-:W-:Y:S11]  /*6a40*/  @P0 BRA `(.L_x_104) ;  /* 0x0000000000080947 */ /* 0x008ff60003800000 */
[----:B------:R-:W1:Y:S02]  /*6a50*/  SYNCS.PHASECHK.TRANS64.TRYWAIT P0, [R26+URZ+0x90], R2 ;  /* 0x000090021a0075a7 */ /* 0x000e6400080011ff */
[----:B-1----:R-:W-:Y:S05]  /*6a60*/  @!P0 BRA `(.L_x_105) ;  /* 0x0000002c00648947 */ /* 0x002fea0003800000 */
.L_x_104:
[----:B------:R-:W-:Y:S05]  /*6a70*/  @!P1 BRA `(.L_x_106) ;  /* 0x0000000000409947 */ /* 0x000fea0003800000 */
[----:B------:R-:W3:Y:S01]  /*6a80*/  LDCU.64 UR8, c[0x4][0x70] ;  /* 0x01000e00ff0877ac */ /* 0x000ee20008000a00 */
[----:B------:R-:W-:Y:S01]  /*6a90*/  MOV R3, 0x0 ;  /* 0x0000000000037802 */ /* 0x000fe20000000f00 */
[----:B------:R-:W-:Y:S02]  /*6aa0*/  HFMA2 R12, -RZ, RZ, 0, 5.9604644775390625e-08 ;  /* 0x00000001ff0c7431 */ /* 0x000fe400000001ff */
[----:B------:R-:W-:Y:S02]  /*6ab0*/  IMAD.MOV.U32 R8, RZ, RZ, 0x192 ;  /* 0x00000192ff087424 */ /* 0x000fe400078e00ff */
[----:B------:R-:W-:Y:S01]  /*6ac0*/  IMAD.MOV.U32 R13, RZ, RZ, RZ ;  /* 0x000000ffff0d7224 */ /* 0x000fe200078e00ff */
[----:B------:R-:W5:Y:S01]  /*6ad0*/  LDCU.64 UR6, c[0x4][0x78] ;  /* 0x01000f00ff0677ac */ /* 0x000f620008000a00 */
[----:B-1----:R-:W1:Y:S01]  /*6ae0*/  LDC.64 R2, c[0x4][R3] ;  /* 0x0100000003027b82 */ /* 0x002e620000000a00 */
[----:B------:R-:W2:Y:S01]  /*6af0*/  LDCU.64 UR4, c[0x4][0x10] ;  /* 0x01000200ff0477ac */ /* 0x000ea20008000a00 */
[----:B---3--:R-:W-:Y:S01]  /*6b00*/  MOV R5, UR9 ;  /* 0x0000000900057c02 */ /* 0x008fe20008000f00 */
[----:B------:R-:W-:Y:S01]  /*6b10*/  IMAD.U32 R4, RZ, RZ, UR8 ;  /* 0x00000008ff047e24 */ /* 0x000fe2000f8e00ff */
[----:B-----5:R-:W-:Y:S01]  /*6b20*/  MOV R7, UR7 ;  /* 0x0000000700077c02 */ /* 0x020fe20008000f00 */
[----:B------:R-:W-:Y:S01]  /*6b30*/  IMAD.U32 R6, RZ, RZ, UR6 ;  /* 0x00000006ff067e24 */ /* 0x000fe2000f8e00ff */
[----:B--2---:R-:W-:Y:S01]  /*6b40*/  MOV R11, UR5 ;  /* 0x00000005000b7c02 */ /* 0x004fe20008000f00 */
[----:B------:R-:W-:Y:S02]  /*6b50*/  IMAD.U32 R10, RZ, RZ, UR4 ;  /* 0x00000004ff0a7e24 */ /* 0x000fe4000f8e00ff */
[----:B------:R-:W-:Y:S07]  /*6b60*/  LEPC R20, `(.L_x_106) ;  /* 0x000000001014794e */ /* 0x000fee0000000000 */
[----:B-1--4-:R-:W-:Y:S05]  /*6b70*/  CALL.ABS.NOINC R2 ;  /* 0x0000000002007343 */ /* 0x012fea0003c00000 */
.L_x_106:
[----:B------:R-:W-:Y:S05]  /*6b80*/  WARPSYNC.ALL ;  /* 0x0000000000007948 */ /* 0x000fea0003800000 */
[----:B------:R-:W-:Y:S01]  /*6b90*/  R2UR UR4, R25 ;  /* 0x00000000190472ca */ /* 0x000fe200000e0000 */
[--C-:B----4-:R-:W-:Y:S01]  /*6ba0*/  HADD2.F32 R3, -RZ, R28.reuse.H0_H0 ;  /* 0x2000001cff037230 */ /* 0x110fe20000004100 */
[----:B------:R-:W-:Y:S01]  /*6bb0*/  ISETP.NE.AND P0, PT, R56, RZ, PT ;  /* 0x000000ff3800720c */ /* 0x000fe20003f05270 */
[--C-:B------:R-:W-:Y:S01]  /*6bc0*/  HADD2.F32 R20, -RZ, R29.reuse.H0_H0 ;  /* 0x2000001dff147230 */ /* 0x100fe20000004100 */
[----:B------:R-:W-:Y:S01]  /*6bd0*/  BSSY.RECONVERGENT B0, `(.L_x_107) ;  /* 0x000004c000007945 */ /* 0x000fe20003800200 */
[----:B------:R-:W-:Y:S08]  /*6be0*/  HADD2.F32 R21, -RZ, R29.H1_H1 ;  /* 0x3000001dff157230 */ /* 0x000ff00000004100 */
[----:B------:R-:W3:Y:S02]  /*6bf0*/  LDTM.16dp256bit.x4 R4, tmem[UR4] ;  /* 0x00000004000479ee */ /* 0x000ee40008120000 */
[C---:B---3--:R-:W-:Y:S01]  /*6c00*/  FMUL R0, R24.reuse, R4 ;  /* 0x0000000418007220 */ /* 0x048fe20000400000 */
[----:B------:R-:W-:Y:S02]  /*6c10*/  HADD2.F32 R4, -RZ, R28.H1_H1 ;  /* 0x3000001cff047230 */ /* 0x000fe40000004100 */
[C---:B-1----:R-:W-:Y:S01]  /*6c20*/  FMUL R2, R24.reuse, R5 ;  /* 0x0000000518027220 */ /* 0x042fe20000400000 */
[C---:B------:R-:W-:Y:S01]  /*6c30*/  FMUL R7, R24.reuse, R7 ;  /* 0x0000000718077220 */ /* 0x040fe20000400000 */
[C---:B------:R-:W-:Y:S01]  /*6c40*/  FFMA R0, R27.reuse, R3, R0 ;  /* 0x000000031b007223 */ /* 0x040fe20000000000 */
[C---:B------:R-:W-:Y:S01]  /*6c50*/  FMUL R3, R24.reuse, R6 ;  /* 0x0000000618037220 */ /* 0x040fe20000400000 */
[C---:B------:R-:W-:Y:S01]  /*6c60*/  FFMA R2, R27.reuse, R4, R2 ;  /* 0x000000041b027223 */ /* 0x040fe20000000002 */
[C---:B------:R-:W-:Y:S01]  /*6c70*/  FMUL R4, R24.reuse, R8 ;  /* 0x0000000818047220 */ /* 0x040fe20000400000 */
[C---:B------:R-:W-:Y:S01]  /*6c80*/  FMUL R8, R24.reuse, R12 ;  /* 0x0000000c18087220 */ /* 0x040fe20000400000 */
[C---:B------:R-:W-:Y:S01]  /*6c90*/  FFMA R3, R27.reuse, R20, R3 ;  /* 0x000000141b037223 */ /* 0x040fe20000000003 */
[----:B------:R-:W-:Y:S01]  /*6ca0*/  FMUL R12, R24, R16 ;  /* 0x00000010180c7220 */ /* 0x000fe20000400000 */
[--C-:B------:R-:W-:Y:S01]  /*6cb0*/  HADD2.F32 R16, -RZ, R30.reuse.H0_H0 ;  /* 0x2000001eff107230 */ /* 0x100fe20000004100 */
[----:B------:R-:W-:Y:S01]  /*6cc0*/  F2FP.F16.F32.PACK_AB R32, R2, R0 ;  /* 0x000000000220723e */ /* 0x000fe200000000ff */
[----:B------:R-:W-:Y:S02]  /*6cd0*/  HADD2.F32 R0, -RZ, R30.H1_H1 ;  /* 0x3000001eff007230 */ /* 0x000fe40000004100 */
[C---:B------:R-:W-:Y:S01]  /*6ce0*/  FFMA R7, R27.reuse, R21, R7 ;  /* 0x000000151b077223 */ /* 0x040fe20000000007 */
[C---:B------:R-:W-:Y:S01]  /*6cf0*/  FMUL R5, R24.reuse, R9 ;  /* 0x0000000918057220 */ /* 0x040fe20000400000 */
[--C-:B------:R-:W-:Y:S02]  /*6d00*/  HADD2.F32 R2, -RZ, R31.reuse.H0_H0 ;  /* 0x2000001fff027230 */ /* 0x100fe40000004100 */
[C---:B------:R-:W-:Y:S01]  /*6d10*/  FFMA R4, R27.reuse, R16, R4 ;  /* 0x000000101b047223 */ /* 0x040fe20000000004 */
[C---:B------:R-:W-:Y:S01]  /*6d20*/  FMUL R6, R24.reuse, R10 ;  /* 0x0000000a18067220 */ /* 0x040fe20000400000 */
[C---:B------:R-:W-:Y:S01]  /*6d30*/  FFMA R5, R27.reuse, R0, R5 ;  /* 0x000000001b057223 */ /* 0x040fe20000000005 */
[----:B------:R-:W-:Y:S02]  /*6d40*/  HADD2.F32 R16, -RZ, R31.H1_H1 ;  /* 0x3000001fff107230 */ /* 0x000fe40000004100 */
[C---:B------:R-:W-:Y:S01]  /*6d50*/  FMUL R11, R24.reuse, R11 ;  /* 0x0000000b180b7220 */ /* 0x040fe20000400000 */
[----:B------:R-:W-:Y:S01]  /*6d60*/  FFMA R6, R27, R2, R6 ;  /* 0x000000021b067223 */ /* 0x000fe20000000006 */
[--C-:B------:R-:W-:Y:S01]  /*6d70*/  HADD2.F32 R0, -RZ, R36.reuse.H0_H0 ;  /* 0x20000024ff007230 */ /* 0x100fe20000004100 */
[----:B------:R-:W-:Y:S01]  /*6d80*/  F2FP.F16.F32.PACK_AB R33, R7, R3 ;  /* 0x000000030721723e */ /* 0x000fe200000000ff */
[----:B------:R-:W-:Y:S02]  /*6d90*/  HADD2.F32 R2, -RZ, R36.H1_H1 ;  /* 0x30000024ff027230 */ /* 0x000fe40000004100 */
[C---:B------:R-:W-:Y:S01]  /*6da0*/  FMUL R9, R24.reuse, R13 ;  /* 0x0000000d18097220 */ /* 0x040fe20000400000 */
[--C-:B------:R-:W-:Y:S02]  /*6db0*/  HADD2.F32 R3, -RZ, R37.reuse.H0_H0 ;  /* 0x20000025ff037230 */ /* 0x100fe40000004100 */
[C---:B------:R-:W-:Y:S01]  /*6dc0*/  FMUL R10, R24.reuse, R14 ;  /* 0x0000000e180a7220 */ /* 0x040fe20000400000 */
[C---:B------:R-:W-:Y:S01]  /*6dd0*/  FFMA R11, R27.reuse, R16, R11 ;  /* 0x000000101b0b7223 */ /* 0x040fe2000000000b */
[C---:B------:R-:W-:Y:S01]  /*6de0*/  FFMA R8, R27.reuse, R0, R8 ;  /* 0x000000001b087223 */ /* 0x040fe20000000008 */
[C---:B------:R-:W-:Y:S01]  /*6df0*/  FFMA R9, R27.reuse, R2, R9 ;  /* 0x000000021b097223 */ /* 0x040fe20000000009 */
[----:B------:R-:W-:Y:S02]  /*6e00*/  HADD2.F32 R0, -RZ, R37.H1_H1 ;  /* 0x30000025ff007230 */ /* 0x000fe40000004100 */
[----:B------:R-:W-:Y:S01]  /*6e10*/  FFMA R10, R27, R3, R10 ;  /* 0x000000031b0a7223 */ /* 0x000fe2000000000a */
[C---:B------:R-:W-:Y:S01]  /*6e20*/  FMUL R15, R24.reuse, R15 ;  /* 0x0000000f180f7220 */ /* 0x040fe20000400000 */
[--C-:B------:R-:W-:Y:S01]  /*6e30*/  HADD2.F32 R2, -RZ, R38.reuse.H0_H0 ;  /* 0x20000026ff027230 */ /* 0x100fe20000004100 */
[----:B------:R-:W-:Y:S01]  /*6e40*/  F2FP.F16.F32.PACK_AB R34, R5, R4 ;  /* 0x000000040522723e */ /* 0x000fe200000000ff */
[----:B------:R-:W-:Y:S02]  /*6e50*/  HADD2.F32 R3, -RZ, R38.H1_H1 ;  /* 0x30000026ff037230 */ /* 0x000fe40000004100 */
[C---:B------:R-:W-:Y:S01]  /*6e60*/  FMUL R13, R24.reuse, R17 ;  /* 0x00000011180d7220 */ /* 0x040fe20000400000 */
[--C-:B------:R-:W-:Y:S02]  /*6e70*/  HADD2.F32 R4, -RZ, R39.reuse.H0_H0 ;  /* 0x20000027ff047230 */ /* 0x100fe40000004100 */
[C---:B------:R-:W-:Y:S01]  /*6e80*/  FMUL R14, R24.reuse, R18 ;  /* 0x00000012180e7220 */ /* 0x040fe20000400000 */
[----:B------:R-:W-:Y:S02]  /*6e90*/  HADD2.F32 R5, -RZ, R39.H1_H1 ;  /* 0x30000027ff057230 */ /* 0x000fe40000004100 */
[C---:B------:R-:W-:Y:S01]  /*6ea0*/  FFMA R15, R27.reuse, R0, R15 ;  /* 0x000000001b0f7223 */ /* 0x040fe2000000000f */
[----:B------:R-:W-:Y:S01]  /*6eb0*/  FMUL R19, R24, R19 ;  /* 0x0000001318137220 */ /* 0x000fe20000400000 */
[C---:B------:R-:W-:Y:S01]  /*6ec0*/  FFMA R12, R27.reuse, R2, R12 ;  /* 0x000000021b0c7223 */ /* 0x040fe2000000000c */
[C---:B------:R-:W-:Y:S01]  /*6ed0*/  FFMA R13, R27.reuse, R3, R13 ;  /* 0x000000031b0d7223 */ /* 0x040fe2000000000d */
[C---:B------:R-:W-:Y:S01]  /*6ee0*/  FFMA R14, R27.reuse, R4, R14 ;  /* 0x000000041b0e7223 */ /* 0x040fe2000000000e */
[----:B------:R-:W-:Y:S01]  /*6ef0*/  FFMA R19, R27, R5, R19 ;  /* 0x000000051b137223 */ /* 0x000fe20000000013 */
[----:B------:R-:W-:Y:S02]  /*6f00*/  F2FP.F16.F32.PACK_AB R35, R11, R6 ;  /* 0x000000060b23723e */ /* 0x000fe400000000ff */
[----:B------:R-:W-:Y:S02]  /*6f10*/  F2FP.F16.F32.PACK_AB R8, R9, R8 ;  /* 0x000000080908723e */ /* 0x000fe400000000ff */
[----:B------:R-:W-:Y:S01]  /*6f20*/  F2FP.F16.F32.PACK_AB R9, R15, R10 ;  /* 0x0000000a0f09723e */ /* 0x000fe200000000ff */
[----:B------:R1:W-:Y:S01]  /*6f30*/  STSM.16.M88.4 [R61+0x200], R32 ;  /* 0x000200203d007844 */ /* 0x0003e20000000200 */
[----:B------:R-:W-:Y:S02]  /*6f40*/  F2FP.F16.F32.PACK_AB R10, R13, R12 ;  /* 0x0000000c0d0a723e */ /* 0x000fe400000000ff */
[----:B------:R-:W-:Y:S05]  /*6f50*/  F2FP.F16.F32.PACK_AB R11, R19, R14 ;  /* 0x0000000e130b723e */ /* 0x000fea00000000ff */
[----:B------:R1:W-:Y:S01]  /*6f60*/  STSM.16.M88.4 [R60+0x200], R8 ;  /* 0x000200083c007844 */ /* 0x0003e20000000200 */
[----:B------:R-:W-:Y:S01]  /*6f70*/  @!PT LDS RZ, [RZ] ;  /* 0x00000000fffff984 */ /* 0x000fe20000000800 */
[----:B------:R-:W-:Y:S01]  /*6f80*/  @!PT LDS RZ, [RZ] ;  /* 0x00000000fffff984 */ /* 0x000fe20000000800 */
[----:B------:R-:W-:Y:S01]  /*6f90*/  @!PT LDS RZ, [RZ] ;  /* 0x00000000fffff984 */ /* 0x000fe20000000800 */
[----:B------:R-:W-:Y:S01]  /*6fa0*/  @!PT LDS RZ, [RZ] ;  /* 0x00000000fffff984 */ /* 0x000fe20000000800 */
[----:B------:R3:W-:Y:S07]  /*6fb0*/  MEMBAR.ALL.CTA ;  /* 0x0000000000007992 */ /* 0x0007ee0000008000 */
[----:B---3--:R-:W3:Y:S02]  /*6fc0*/  FENCE.VIEW.ASYNC.S ;  /* 0x00000000000073c6 */ /* 0x008ee40000000000 */
[----:B---3--:R-:W-:Y:S06]  /*6fd0*/  BAR.SYNC.DEFER_BLOCKING 0x1, 0x80 ;  /* 0x0042000000007b1d */ /* 0x008fec0000010000 */
[----:B------:R-:W-:Y:S05]  /*6fe0*/  @P0 BRA `(.L_x_108) ;  /* 0x0000000000280947 */ /* 0x000fea0003800000 */
[----:B------:R-:W3:Y:S01]  /*6ff0*/  LDCU.64 UR6, c[0x0][0x348] ;  /* 0x00006900ff0677ac */ /* 0x000ee20008000a00 */
[----:B------:R-:W-:Y:S01]  /*7000*/  UIADD3 UR4, UPT, UPT, UR43, 0x200, URZ ;  /* 0x000002002b047890 */ /* 0x000fe2000fffe0ff */
[----:B------:R-:W-:Y:S05]  /*7010*/  UMOV UR51, UR60 ;  /* 0x0000003c00337c82 */ /* 0x000fea0008000000 */
[----:B------:R-:W-:Y:S04]  /*7020*/  MOV R49, UR4 ;  /* 0x0000000400317c02 */ /* 0x000fe80008000f00 */
[----:B------:R-:W-:Y:S01]  /*7030*/  R2UR UR48, R49 ;  /* 0x00000000313072ca */ /* 0x000fe200000e0000 */
[----:B---3--:R-:W-:Y:S04]  /*7040*/  UIADD3 UR4, UP0, UPT, UR6, 0x680, URZ ;  /* 0x0000068006047890 */ /* 0x008fe8000ff1e0ff */
[----:B------:R-:W-:Y:S09]  /*7050*/  UIADD3.X UR5, UPT, UPT, URZ, UR7, URZ, UP0, !UPT ;  /* 0x00000007ff057290 */ /* 0x000ff200087fe4ff */
[----:B------:R3:W-:Y:S01]  /*7060*/  UTMASTG.3D [UR48], [UR4] ;  /* 0x00000030040073b5 */ /* 0x0007e20008010000 */
[----:B------:R0:W-:Y:S01]  /*7070*/  UTMACMDFLUSH ;  /* 0x00000000000079b7 */ /* 0x0001e20000000000 */
[----:B---3--:R-:W-:Y:S04]  /*7080*/  DEPBAR.LE SB0, 0x1 ;  /* 0x000080400000791a */ /* 0x008fe80000000000 */
.L_x_108:
[----:B------:R-:W-:Y:S05]  /*7090*/  BSYNC.RECONVERGENT B0 ;  /* 0x0000000000007941 */ /* 0x000fea0003800200 */
.L_x_107:
[----:B------:R-:W-:Y:S01]  /*70a0*/  BAR.SYNC.DEFER_BLOCKING 0x1, 0x80 ;  /* 0x0042000000007b1d */ /* 0x000fe20000010000 */
[----:B------:R-:W-:Y:S01]  /*70b0*/  ISETP.NE.AND P1, PT, R59, RZ, PT ;  /* 0x000000ff3b00720c */ /* 0x000fe20003f25270 */
[----:B------:R-:W-:Y:S01]  /*70c0*/  UISETP.NE.AND UP0, UPT, UR46, URZ, UPT ;  /* 0x000000ff2e00728c */ /* 0x000fe2000bf05270 */
[----:B------:R-:W-:Y:S11]  /*70d0*/  LEA R2, R62, UR43, 0x3 ;  /* 0x0000002b3e027c11 */ /* 0x000ff6000f8e18ff */
[----:B------:R-:W-:Y:S01]  /*70e0*/  @P1 SHF.L.U32 R3, R54, 0x1f, RZ ;  /* 0x0000001f36031819 */ /* 0x000fe200000006ff */
[----:B------:R-:W-:Y:S06]  /*70f0*/  BRA.U !UP0, `(.L_x_109) ;  /* 0x0000000108247547 */ /* 0x000fec000b800000 */
[----:B------:R-:W-:Y:S01]  /*7100*/  IMAD.U32 R4, RZ, RZ, UR45 ;  /* 0x0000002dff047e24 */ /* 0x000fe2000f8e00ff */
[----:B------:R-:W-:Y:S01]  /*7110*/  MOV R0, UR55 ;  /* 0x0000003700007c02 */ /* 0x000fe20008000f00 */
[----:B------:R-:W-:Y:S03]  /*7120*/  UIADD3 UR4, UPT, UPT, UR45, 0x1, URZ ;  /* 0x000000012d047890 */ /* 0x000fe6000fffe0ff */
[----:B------:R-:W-:Y:S01]  /*7130*/  @P1 LEA R4, R4, UR43, 0x3 ;  /* 0x0000002b04041c11 */ /* 0x000fe2000f8e18ff */
[----:B------:R-:W-:Y:S04]  /*7140*/  UISETP.NE.AND UP0, UPT, UR4, 0x4, UPT ;  /* 0x000000040400788c */ /* 0x000fe8000bf05270 */
[----:B------:R-:W-:Y:S01]  /*7150*/  @P1 VIADD R4, R4, 0x40 ;  /* 0x0000004004041836 */ /* 0x000fe20000000000 */
[----:B------:R-:W-:Y:S04]  /*7160*/  USEL UR45, UR4, URZ, UP0 ;  /* 0x000000ff042d7287 */ /* 0x000fe80008000000 */
[----:B------:R-:W-:Y:S04]  /*7170*/  @P1 PRMT R0, R0, 0x654, R4 ;  /* 0x0000065400001816 */ /* 0x000fe80000000004 */
[----:B------:R3:W-:Y:S04]  /*7180*/  @P1 SYNCS.ARRIVE.TRANS64.RED.A1T0 RZ, [R0+URZ], RZ ;  /* 0x000000ff00ff19a7 */ /* 0x0007e800081004ff */
.L_x_109:
[----:B------:R-:W4:Y:S01]  /*7190*/  @P1 SYNCS.PHASECHK.TRANS64.TRYWAIT P0, [R2+URZ+0x20], R3 ;  /* 0x00002003020015a7 */ /* 0x000f2200080011ff */
[----:B------:R-:W-:Y:S01]  /*71a0*/  BSSY B1, `(.L_x_110) ;  /* 0x0000013000017945 */ /* 0x000fe20003800000 */
[----:B----4-:R-:W-:Y:S03]  /*71b0*/  @P1 SEL R64, RZ, 0x1, !P0 ;  /* 0x00000001ff401807 */ /* 0x010fe60004000000 */
[----:B------:R-:W-:Y:S05]  /*71c0*/  @!P1 BRA `(.L_x_111) ;  /* 0x0000000000409947 */ /* 0x000fea0003800000 */
[----:B------:R-:W-:Y:S01]  /*71d0*/  ISETP.NE.AND P1, PT, R65, RZ, PT ;  /* 0x000000ff4100720c */ /* 0x000fe20003f25270 */
[----:B------:R-:W-:Y:S01]  /*71e0*/  BSSY B0, `(.L_x_112) ;  /* 0x0000009000007945 */ /* 0x000fe20003800000 */
[----:B------:R-:W-:Y:S11]  /*71f0*/  ISETP.NE.AND P0, PT, R64, RZ, PT ;  /* 0x000000ff4000720c */ /* 0x000ff60003f05270 */
[----:B------:R-:W-:Y:S05]  /*7200*/  @P1 IMAD R4, R62, 0x1000, R63 ;  /* 0x000010003e041824 */ /* 0x000fea00078e023f */
[----:B------:R-:W-:Y:S05]  /*7210*/  @P1 IADD3 R3, PT, PT, R4, UR43, RZ ;  /* 0x0000002b04031c10 */ /* 0x000fea000fffe0ff */
[----:B------:R-:W-:Y:S01]  /*7220*/  @P1 IMAD.IADD R3, R55, 0x1, R3 ;  /* 0x0000000137031824 */ /* 0x000fe200078e0203 */
[----:B------:R-:W-:Y:S06]  /*7230*/  @P0 BRA `(.L_x_113) ;  /* 0x00000000000c0947 */ /* 0x000fec0003800000 */
[----:B---3--:R-:W-:Y:S04]  /*7240*/  SHF.L.U32 R0, R54, 0x1f, RZ ;  /* 0x0000001f36007819 */ /* 0x008fe800000006ff */
[----:B------:R-:W3:Y:S02]  /*7250*/  SYNCS.PHASECHK.TRANS64.TRYWAIT P0, [R2+URZ+0x20], R0 ;  /* 0x00002000020075a7 */ /* 0x000ee400080011ff */
[----:B---3--:R-:W-:Y:S05]  /*7260*/  @!P0 BRA `(.L_x_114) ;  /* 0x0000002400788947 */ /* 0x008fea0003800000 */
.L_x_113:
[----:B------:R-:W-:Y:S05]  /*7270*/  BSYNC B0 ;  /* 0x0000000000007941 */ /* 0x000fea0003800000 */
.L_x_112:
[----:B------:R-:W-:Y:S02]  /*7280*/  ISETP.NE.AND P0, PT, R65, RZ, PT ;  /* 0x000000ff4100720c */ /* 0x000fe40003f05270 */
[----:B------:R-:W-:Y:S11]  /*7290*/  IADD3 R62, PT, PT, R62, 0x1, RZ ;  /* 0x000000013e3e7810 */ /* 0x000ff60007ffe0ff */
[----:B------:R-:W-:Y:S05]  /*72a0*/  @P0 WARPSYNC.ALL ;  /* 0x0000000000000948 */ /* 0x000fea0003800000 */
[----:B------:R4:W1:Y:S04]  /*72b0*/  @P0 LDSM.16.M88.4 R28, [R4+UR43+0x200] ;  /* 0x0002002b041c083b */ /* 0x0008680008000200 */
[----:B------:R4:W1:Y:S02]  /*72c0*/  @P0 LDSM.16.M88.4 R36, [R3+0x200] ;  /* 0x000200000324083b */ /* 0x0008640000000200 */
.L_x_111:
[----:B------:R-:W-:Y:S05]  /*72d0*/  BSYNC B1 ;  /* 0x0000000000017941 */ /* 0x000fea0003800000 */
.L_x_110:
[----:B---3--:R-:W-:Y:S05]  /*72e0*/  VIADD R0, R25, 0x20 ;  /* 0x0000002019007836 */ /* 0x008fea0000000000 */
[----:B------:R-:W-:Y:S04]  /*72f0*/  SHF.R.U32.HI R0, RZ, 0x15, R0 ;  /* 0x00000015ff007819 */ /* 0x000fe80000011600 */
[----:B------:R-:W-:Y:S11]  /*7300*/  LOP3.LUT P0, RZ, R0, 0x3, R46, 0x48, !PT ;  /* 0x0000000300ff7812 */ /* 0x000ff6000780482e */
[----:B------:R-:W-:Y:S02]  /*7310*/  @!UPT UIADD3 URZ, UPT, UPT, URZ, URZ, URZ ;  /* 0x000000fffffff290 */ /* 0x000fe4000fffe0ff */
[----:B------:R-:W-:Y:S05]  /*7320*/  @!P0 BRA `(.L_x_115) ;  /* 0x0000000000408947 */ /* 0x000fea0003800000 */
[----:B------:R-:W3:Y:S01]  /*7330*/  LDCU.64 UR8, c[0x4][0x70] ;  /* 0x01000e00ff0877ac */ /* 0x000ee20008000a00 */
[----:B----4-:R-:W-:Y:S01]  /*7340*/  MOV R3, 0x0 ;  /* 0x0000000000037802 */ /* 0x010fe20000000f00 */
[----:B------:R-:W-:Y:S02]  /*7350*/  HFMA2 R12, -RZ, RZ, 0, 5.9604644775390625e-08 ;  /* 0x00000001ff0c7431 */ /* 0x000fe400000001ff */
[----:B-1----:R-:W-:Y:S02]  /*7360*/  IMAD.MOV.U32 R8, RZ, RZ, 0x192 ;  /* 0x00000192ff087424 */ /* 0x002fe400078e00ff */
[----:B------:R-:W-:Y:S01]  /*7370*/  IMAD.MOV.U32 R13, RZ, RZ, RZ ;  /* 0x000000ffff0d7224 */ /* 0x000fe200078e00ff */
[----:B------:R-:W1:Y:S01]  /*7380*/  LDCU.64 UR6, c[0x4][0x78] ;  /* 0x01000f00ff0677ac */ /* 0x000e620008000a00 */
[----:B------:R-:W4:Y:S01]  /*7390*/  LDC.64 R2, c[0x4][R3] ;  /* 0x0100000003027b82 */ /* 0x000f220000000a00 */
[----:B------:R-:W5:Y:S01]  /*73a0*/  LDCU.64 UR4, c[0x4][0x10] ;  /* 0x01000200ff0477ac */ /* 0x000f620008000a00 */
[----:B---3--:R-:W-:Y:S01]  /*73b0*/  MOV R5, UR9 ;  /* 0x0000000900057c02 */ /* 0x008fe20008000f00 */
[----:B------:R-:W-:Y:S01]  /*73c0*/  IMAD.U32 R4, RZ, RZ, UR8 ;  /* 0x00000008ff047e24 */ /* 0x000fe2000f8e00ff */
[----:B-1----:R-:W-:Y:S01]  /*73d0*/  MOV R7, UR7 ;  /* 0x0000000700077c02 */ /* 0x002fe20008000f00 */
[----:B------:R-:W-:Y:S01]  /*73e0*/  IMAD.U32 R6, RZ, RZ, UR6 ;  /* 0x00000006ff067e24 */ /* 0x000fe2000f8e00ff */
[----:B-----5:R-:W-:Y:S01]  /*73f0*/  MOV R11, UR5 ;  /* 0x00000005000b7c02 */ /* 0x020fe20008000f00 */
[----:B------:R-:W-:Y:S02]  /*7400*/  IMAD.U32 R10, RZ, RZ, UR4 ;  /* 0x00000004ff0a7e24 */ /* 0x000fe4000f8e00ff */
[----:B------:R-:W-:Y:S07]  /*7410*/  LEPC R20, `(.L_x_115) ;  /* 0x000000001014794e */ /* 0x000fee0000000000 */
[----:B--2-4-:R-:W-:Y:S05]  /*7420*/  CALL.ABS.NOINC R2 ;  /* 0x0000000002007343 */ /* 0x014fea0003c00000 */
.L_x_115:
[----:B------:R-:W-:Y:S01]  /*7430*/  ISETP.NE.AND P6, PT, R59, RZ, PT ;  /* 0x000000ff3b00720c */ /* 0x000fe20003fc5270 */
[----:B------:R-:W-:Y:S05]  /*7440*/  WARPSYNC.ALL ;  /* 0x0000000000007948 */ /* 0x000fea0003800000 */
[----:B------:R-:W-:Y:S01]  /*7450*/  R2UR UR4, R25 ;  /* 0x00000000190472ca */ /* 0x000fe200000e0000 */
[----:B-1--4-:R-:W-:Y:S01]  /*7460*/  HADD2.F32 R3, -RZ, R28.H0_H0 ;  /* 0x2000001cff037230 */ /* 0x012fe20000004100 */
[----:B------:R-:W-:Y:S01]  /*7470*/  ISETP.NE.AND P0, PT, R56, RZ, PT ;  /* 0x000000ff3800720c */ /* 0x000fe20003f05270 */
[----:B------:R-:W-:Y:S01]  /*7480*/  HADD2.F32 R20, -RZ, R30.H0_H0 ;  /* 0x2000001eff147230 */ /* 0x000fe20000004100 */
[----:B------:R-:W-:Y:S09]  /*7490*/  BSSY.RECONVERGENT B0, `(.L_x_116) ;  /* 0x0000053000007945 */ /* 0x000ff20003800200 */
[----:B------:R-:W1:Y:S02]  /*74a0*/  LDTM.16dp256bit.x4 R4, tmem[UR4+0x20] ;  /* 0x00002004000479ee */ /* 0x000e640008120000 */
[C---:B-1----:R-:W-:Y:S01]  /*74b0*/  FMUL R0, R24.reuse, R4 ;  /* 0x0000000418007220 */ /* 0x042fe20000400000 */
[----:B------:R-:W-:Y:S02]  /*74c0*/  HADD2.F32 R4, -RZ, R28.H1_H1 ;  /* 0x3000001cff047230 */ /* 0x000fe40000004100 */
[C---:B------:R-:W-:Y:S01]  /*74d0*/  FMUL R2, R24.reuse, R5 ;  /* 0x0000000518027220 */ /* 0x040fe20000400000 */
[--C-:B------:R-:W-:Y:S02]  /*74e0*/  HADD2.F32 R5, -RZ, R29.reuse.H0_H0 ;  /* 0x2000001dff057230 */ /* 0x100fe40000004100 */
[C---:B------:R-:W-:Y:S01]  /*74f0*/  FFMA R0, R27.reuse, R3, R0 ;  /* 0x000000031b007223 */ /* 0x040fe20000000000 */
[C---:B------:R-:W-:Y:S01]  /*7500*/  FMUL R3, R24.reuse, R6 ;  /* 0x0000000618037220 */ /* 0x040fe20000400000 */
[----:B------:R-:W-:Y:S02]  /*7510*/  HADD2.F32 R6, -RZ, R29.H1_H1 ;  /* 0x3000001dff067230 */ /* 0x000fe40000004100 */
[C---:B------:R-:W-:Y:S01]  /*7520*/  FFMA R2, R27.reuse, R4, R2 ;  /* 0x000000041b027223 */ /* 0x040fe20000000002 */
[C---:B------:R-:W-:Y:S01]  /*7530*/  FMUL R7, R24.reuse, R7 ;  /* 0x0000000718077220 */ /* 0x040fe20000400000 */
[C---:B------:R-:W-:Y:S01]  /*7540*/  FFMA R3, R27.reuse, R5, R3 ;  /* 0x000000051b037223 */ /* 0x040fe20000000003 */
[C---:B------:R-:W-:Y:S01]  /*7550*/  FMUL R4, R24.reuse, R8 ;  /* 0x0000000818047220 */ /* 0x040fe20000400000 */
[----:B------:R-:W-:Y:S01]  /*7560*/  FMUL R5, R24, R9 ;  /* 0x0000000918057220 */ /* 0x000fe20000400000 */
[----:B------:R-:W-:Y:S01]  /*7570*/  F2FP.F16.F32.PACK_AB R32, R2, R0 ;  /* 0x000000000220723e */ /* 0x000fe200000000ff */
[C---:B------:R-:W-:Y:S01]  /*7580*/  FFMA R7, R27.reuse, R6, R7 ;  /* 0x000000061b077223 */ /* 0x040fe20000000007 */
[----:B------:R-:W-:Y:S02]  /*7590*/  HADD2.F32 R0, -RZ, R30.H1_H1 ;  /* 0x3000001eff007230 */ /* 0x000fe40000004100 */
[----:B------:R-:W-:Y:S01]  /*75a0*/  FFMA R4, R27, R20, R4 ;  /* 0x000000141b047223 */ /* 0x000fe20000000004 */
[--C-:B------:R-:W-:Y:S02]  /*75b0*/  HADD2.F32 R2, -RZ, R31.reuse.H0_H0 ;  /* 0x2000001fff027230 */ /* 0x100fe40000004100 */
[C---:B------:R-:W-:Y:S01]  /*75c0*/  FMUL R6, R24.reuse, R10 ;  /* 0x0000000a18067220 */ /* 0x040fe20000400000 */
[----:B------:R-:W-:Y:S01]  /*75d0*/  F2FP.F16.F32.PACK_AB R33, R7, R3 ;  /* 0x000000030721723e */ /* 0x000fe200000000ff */
[----:B------:R-:W-:Y:S02]  /*75e0*/  HADD2.F32 R3, -RZ, R31.H1_H1 ;  /* 0x3000001fff037230 */ /* 0x000fe40000004100 */
[----:B------:R-:W-:Y:S01]  /*75f0*/  FFMA R5, R27, R0, R5 ;  /* 0x000000001b057223 */ /* 0x000fe20000000005 */
[C---:B------:R-:W-:Y:S01]  /*7600*/  FMUL R11, R24.reuse, R11 ;  /* 0x0000000b180b7220 */ /* 0x040fe20000400000 */
[--C-:B------:R-:W-:Y:S02]  /*7610*/  HADD2.F32 R7, -RZ, R36.reuse.H0_H0 ;  /* 0x20000024ff077230 */ /* 0x100fe40000004100 */
[C---:B------:R-:W-:Y:S01]  /*7620*/  FMUL R8, R24.reuse, R12 ;  /* 0x0000000c18087220 */ /* 0x040fe20000400000 */
[----:B------:R-:W-:Y:S01]  /*7630*/  HADD2.F32 R0, -RZ, R36.H1_H1 ;  /* 0x30000024ff007230 */ /* 0x000fe20000004100 */
[----:B------:R-:W-:Y:S01]  /*7640*/  F2FP.F16.F32.PACK_AB R34, R5, R4 ;  /* 0x000000040522723e */ /* 0x000fe200000000ff */
[C---:B------:R-:W-:Y:S01]  /*7650*/  FMUL R9, R24.reuse, R13 ;  /* 0x0000000d18097220 */ /* 0x040fe20000400000 */
[C---:B------:R-:W-:Y:S01]  /*7660*/  FFMA R6, R27.reuse, R2, R6 ;  /* 0x000000021b067223 */ /* 0x040fe20000000006 */
[C---:B------:R-:W-:Y:S01]  /*7670*/  FFMA R11, R27.reuse, R3, R11 ;  /* 0x000000031b0b7223 */ /* 0x040fe2000000000b */
[C---:B------:R-:W-:Y:S01]  /*7680*/  FFMA R8, R27.reuse, R7, R8 ;  /* 0x000000071b087223 */ /* 0x040fe20000000008 */
[----:B------:R-:W-:Y:S01]  /*7690*/  FFMA R9, R27, R0, R9 ;  /* 0x000000001b097223 */ /* 0x000fe20000000009 */
[--C-:B------:R-:W-:Y:S02]  /*76a0*/  HADD2.F32 R2, -RZ, R37.reuse.H0_H0 ;  /* 0x20000025ff027230 */ /* 0x100fe40000004100 */
[C---:B------:R-:W-:Y:S01]  /*76b0*/  FMUL R10, R24.reuse, R14 ;  /* 0x0000000e180a7220 */ /* 0x040fe20000400000 */
[----:B------:R-:W-:Y:S01]  /*76c0*/  F2FP.F16.F32.PACK_AB R35, R11, R6 ;  /* 0x000000060b23723e */ /* 0x000fe200000000ff */
[----:B------:R-:W-:Y:S01]  /*76d0*/  HADD2.F32 R0, -RZ, R37.H1_H1 ;  /* 0x30000025ff007230 */ /* 0x000fe20000004100 */
[----:B------:R-:W-:Y:S01]  /*76e0*/  F2FP.F16.F32.PACK_AB R8, R9, R8 ;  /* 0x000000080908723e */ /* 0x000fe200000000ff */
[C---:B------:R-:W-:Y:S01]  /*76f0*/  FMUL R15, R24.reuse, R15 ;  /* 0x0000000f180f7220 */ /* 0x040fe20000400000 */
[C---:B------:R-:W-:Y:S01]  /*7700*/  FFMA R10, R27.reuse, R2, R10 ;  /* 0x000000021b0a7223 */ /* 0x040fe2000000000a */
[----:B------:R1:W-:Y:S01]  /*7710*/  STSM.16.M88.4 [R61+0x1200], R32 ;  /* 0x001200203d007844 */ /* 0x0003e20000000200 */
[--C-:B------:R-:W-:Y:S02]  /*7720*/  HADD2.F32 R2, -RZ, R38.reuse.H0_H0 ;  /* 0x20000026ff027230 */ /* 0x100fe40000004100 */
[----:B------:R-:W-:Y:S01]  /*7730*/  FFMA R15, R27, R0, R15 ;  /* 0x000000001b0f7223 */ /* 0x000fe2000000000f */
[C---:B------:R-:W-:Y:S01]  /*7740*/  FMUL R12, R24.reuse, R16 ;  /* 0x00000010180c7220 */ /* 0x040fe20000400000 */
[----:B------:R-:W-:Y:S02]  /*7750*/  HADD2.F32 R0, -RZ, R38.H1_H1 ;  /* 0x30000026ff007230 */ /* 0x000fe40000004100 */
[C---:B------:R-:W-:Y:S01]  /*7760*/  FMUL R13, R24.reuse, R17 ;  /* 0x00000011180d7220 */ /* 0x040fe20000400000 */
[--C-:B------:R-:W-:Y:S01]  /*7770*/  HADD2.F32 R3, -RZ, R39.reuse.H0_H0 ;  /* 0x20000027ff037230 */ /* 0x100fe20000004100 */
[----:B------:R-:W-:Y:S01]  /*7780*/  F2FP.F16.F32.PACK_AB R9, R15, R10 ;  /* 0x0000000a0f09723e */ /* 0x000fe200000000ff */
[C---:B------:R-:W-:Y:S01]  /*7790*/  FMUL R14, R24.reuse, R18 ;  /* 0x00000012180e7220 */ /* 0x040fe20000400000 */
[----:B------:R-:W-:Y:S02]  /*77a0*/  HADD2.F32 R4, -RZ, R39.H1_H1 ;  /* 0x30000027ff047230 */ /* 0x000fe40000004100 */
[----:B------:R-:W-:Y:S01]  /*77b0*/  FMUL R19, R24, R19 ;  /* 0x0000001318137220 */ /* 0x000fe20000400000 */
[C---:B------:R-:W-:Y:S01]  /*77c0*/  FFMA R12, R27.reuse, R2, R12 ;  /* 0x000000021b0c7223 */ /* 0x040fe2000000000c */
[----:B------:R-:W-:Y:S01]  /*77d0*/  MOV R2, UR45 ;  /* 0x0000002d00027c02 */ /* 0x000fe20008000f00 */
[C---:B------:R-:W-:Y:S01]  /*77e0*/  FFMA R13, R27.reuse, R0, R13 ;  /* 0x000000001b0d7223 */ /* 0x040fe2000000000d */
[C---:B------:R-:W-:Y:S01]  /*77f0*/  FFMA R14, R27.reuse, R3, R14 ;  /* 0x000000031b0e7223 */ /* 0x040fe2000000000e */
[----:B------:R-:W-:Y:S01]  /*7800*/  FFMA R19, R27, R4, R19 ;  /* 0x000000041b137223 */ /* 0x000fe20000000013 */
[----:B------:R-:W-:Y:S02]  /*7810*/  @P6 LEA R2, R2, UR43, 0x3 ;  /* 0x0000002b02026c11 */ /* 0x000fe4000f8e18ff */
[----:B------:R-:W-:Y:S02]  /*7820*/  F2FP.F16.F32.PACK_AB R10, R13, R12 ;  /* 0x0000000c0d0a723e */ /* 0x000fe400000000ff */
[----:B------:R-:W-:Y:S02]  /*7830*/  F2FP.F16.F32.PACK_AB R11, R19, R14 ;  /* 0x0000000e130b723e */ /* 0x000fe400000000ff */
[----:B------:R-:W-:Y:S02]  /*7840*/  MOV R0, UR55 ;  /* 0x0000003700007c02 */ /* 0x000fe40008000f00 */
[----:B------:R-:W-:Y:S01]  /*7850*/  @P6 IADD3 R2, PT, PT, R2, 0x40, RZ ;  /* 0x0000004002026810 */ /* 0x000fe20007ffe0ff */
[----:B------:R1:W-:Y:S01]  /*7860*/  STSM.16.M88.4 [R60+0x1200], R8 ;  /* 0x001200083c007844 */ /* 0x0003e20000000200 */
[----:B------:R-:W-:Y:S02]  /*7870*/  @P6 SHF.L.U32 R3, R54, 0x1f, RZ ;  /* 0x0000001f36036819 */ /* 0x000fe400000006ff */
[----:B------:R-:W-:Y:S01]  /*7880*/  @P6 PRMT R0, R0, 0x654, R2 ;  /* 0x0000065400006816 */ /* 0x000fe20000000002 */
[----:B------:R-:W-:Y:S01]  /*7890*/  @!PT LDS RZ, [RZ] ;  /* 0x00000000fffff984 */ /* 0x000fe20000000800 */
[----:B------:R-:W-:Y:S01]  /*78a0*/  @!PT LDS RZ, [RZ] ;  /* 0x00000000fffff984 */ /* 0x000fe20000000800 */
[----:B------:R-:W-:Y:S01]  /*78b0*/  @!PT LDS RZ, [RZ] ;  /* 0x00000000fffff984 */ /* 0x000fe20000000800 */
[----:B------:R-:W-:Y:S01]  /*78c0*/  @!PT LDS RZ, [RZ] ;  /* 0x00000000fffff984 */ /* 0x000fe20000000800 */
[----:B------:R3:W-:Y:S06]  /*78d0*/  MEMBAR.ALL.CTA ;  /* 0x0000000000007992 */ /* 0x0007ec0000008000 */
[----:B---3--:R-:W3:Y:S01]  /*78e0*/  FENCE.VIEW.ASYNC.S ;  /* 0x00000000000073c6 */ /* 0x008ee20000000000 */
[----:B------:R-:W-:Y:S01]  /*78f0*/  LEA R2, R62, UR43, 0x3 ;  /* 0x0000002b3e027c11 */ /* 0x000fe2000f8e18ff */
[----:B---3--:R-:W-:Y:S06]  /*7900*/  BAR.SYNC.DEFER_BLOCKING 0x1, 0x80 ;  /* 0x0042000000007b1d */ /* 0x008fec0000010000 */
[----:B------:R-:W-:Y:S05]  /*7910*/  @P0 BRA `(.L_x_117) ;  /* 0x0000000000280947 */ /* 0x000fea0003800000 */
[----:B------:R-:W3:Y:S01]  /*7920*/  LDCU.64 UR6, c[0x0][0x348] ;  /* 0x00006900ff0677ac */ /* 0x000ee20008000a00 */
[----:B------:R-:W-:Y:S02]  /*7930*/  UIADD3 UR9, UPT, UPT, UR49, 0x20, URZ ;  /* 0x0000002031097890 */ /* 0x000fe4000fffe0ff */
[----:B------:R-:W-:Y:S01]  /*7940*/  UIADD3 UR8, UPT, UPT, UR43, 0x1200, URZ ;  /* 0x000012002b087890 */ /* 0x000fe2000fffe0ff */
[----:B------:R-:W-:Y:S01]  /*7950*/  UMOV UR10, UR50 ;  /* 0x00000032000a7c82 */ /* 0x000fe20008000000 */
[----:B------:R-:W-:Y:S01]  /*7960*/  UMOV UR11, UR60 ;  /* 0x0000003c000b7c82 */ /* 0x000fe20008000000 */
[----:B---3--:R-:W-:Y:S04]  /*7970*/  UIADD3 UR4, UP0, UPT, UR6, 0x680, URZ ;  /* 0x0000068006047890 */ /* 0x008fe8000ff1e0ff */
[----:B------:R-:W-:Y:S09]  /*7980*/  UIADD3.X UR5, UPT, UPT, URZ, UR7, URZ, UP0, !UPT ;  /* 0x00000007ff057290 */ /* 0x000ff200087fe4ff */
[----:B------:R3:W-:Y:S01]  /*7990*/  UTMASTG.3D [UR8], [UR4] ;  /* 0x00000008040073b5 */ /* 0x0007e20008010000 */
[----:B------:R0:W-:Y:S01]  /*79a0*/  UTMACMDFLUSH ;  /* 0x00000000000079b7 */ /* 0x0001e20000000000 */
[----:B---3--:R-:W-:Y:S04]  /*79b0*/  DEPBAR.LE SB0, 0x1 ;  /* 0x000080400000791a */ /* 0x008fe80000000000 */
.L_x_117:
[----:B------:R-:W-:Y:S05]  /*79c0*/  BSYNC.RECONVERGENT B0 ;  /* 0x0000000000007941 */ /* 0x000fea0003800200 */
.L_x_116:
[----:B------:R-:W-:Y:S01]  /*79d0*/  BAR.SYNC.DEFER_BLOCKING 0x1, 0x80 ;  /* 0x0042000000007b1d */ /* 0x000fe20000010000 */
[----:B------:R-:W-:Y:S04]  /*79e0*/  UIADD3 UR4, UPT, UPT, UR45, 0x1, URZ ;  /* 0x000000012d047890 */ /* 0x000fe8000fffe0ff */
[----:B------:R-:W-:Y:S04]  /*79f0*/  UISETP.NE.AND UP0, UPT, UR4, 0x4, UPT ;  /* 0x000000040400788c */ /* 0x000fe8000bf05270 */
[----:B------:R-:W-:Y:S01]  /*7a00*/  USEL UR44, UR4, URZ, UP0 ;  /* 0x000000ff042c7287 */ /* 0x000fe20008000000 */
[----:B------:R3:W-:Y:S01]  /*7a10*/  @P6 SYNCS.ARRIVE.TRANS64.RED.A1T0 RZ, [R0+URZ], RZ ;  /* 0x000000ff00ff69a7 */ /* 0x0007e200081004ff */
[----:B------:R-:W-:Y:S01]  /*7a20*/  BSSY B1, `(.L_x_118) ;  /* 0x0000014000017945 */ /* 0x000fe20003800000 */
[----:B------:R-:W4:Y:S02]  /*7a30*/  @P6 SYNCS.PHASECHK.TRANS64.TRYWAIT P0, [R2+URZ+0x20], R3 ;  /* 0x00002003020065a7 */ /* 0x000f2400080011ff */
[----:B----4-:R-:W-:Y:S01]  /*7a40*/  @P6 SEL R64, RZ, 0x1, !P0 ;  /* 0x00000001ff406807 */ /* 0x010fe20004000000 */
[----:B---3--:R-:W-:Y:S06]  /*7a50*/  @!P6 BRA `(.L_x_119) ;  /* 0x000000000040e947 */ /* 0x008fec0003800000 */
[----:B------:R-:W-:Y:S01]  /*7a60*/  ISETP.NE.AND P1, PT, R65, RZ, PT ;  /* 0x000000ff4100720c */ /* 0x000fe20003f25270 */
[----:B------:R-:W-:Y:S01]  /*7a70*/  BSSY B0, `(.L_x_120) ;  /* 0x0000009000007945 */ /* 0x000fe20003800000 */
[----:B------:R-:W-:Y:S11]  /*7a80*/  ISETP.NE.AND P0, PT, R64, RZ, PT ;  /* 0x000000ff4000720c */ /* 0x000ff60003f05270 */
[----:B------:R-:W-:Y:S05]  /*7a90*/  @P1 IMAD R3, R62, 0x1000, R63 ;  /* 0x000010003e031824 */ /* 0x000fea00078e023f */
[----:B------:R-:W-:Y:S05]  /*7aa0*/  @P1 IADD3 R0, PT, PT, R3, UR43, RZ ;  /* 0x0000002b03001c10 */ /* 0x000fea000fffe0ff */
[----:B------:R-:W-:Y:S01]  /*7ab0*/  @P1 IMAD.IADD R0, R55, 0x1, R0 ;  /* 0x0000000137001824 */ /* 0x000fe200078e0200 */
[----:B------:R-:W-:Y:S06]  /*7ac0*/  @P0 BRA `(.L_x_121) ;  /* 0x00000000000c0947 */ /* 0x000fec0003800000 */
[----:B------:R-:W-:Y:S04]  /*7ad0*/  SHF.L.U32 R4, R54, 0x1f, RZ ;  /* 0x0000001f36047819 */ /* 0x000fe800000006ff */
[----:B------:R-:W3:Y:S02]  /*7ae0*/  SYNCS.PHASECHK.TRANS64.TRYWAIT P0, [R2+URZ+0x20], R4 ;  /* 0x00002004020075a7 */ /* 0x000ee400080011ff */
[----:B---3--:R-:W-:Y:S05]  /*7af0*/  @!P0 BRA `(.L_x_122) ;  /* 0x0000001c00688947 */ /* 0x008fea0003800000 */
.L_x_121:
[----:B------:R-:W-:Y:S05]  /*7b00*/  BSYNC B0 ;  /* 0x0000000000007941 */ /* 0x000fea0003800000 */
.L_x_120:
[----:B------:R-:W-:Y:S02]  /*7b10*/  ISETP.NE.AND P0, PT, R65, RZ, PT ;  /* 0x000000ff4100720c */ /* 0x000fe40003f05270 */
[----:B------:R-:W-:Y:S11]  /*7b20*/  IADD3 R62, PT, PT, R62, 0x1, RZ ;  /* 0x000000013e3e7810 */ /* 0x000ff60007ffe0ff */
[----:B------:R-:W-:Y:S05]  /*7b30*/  @P0 WARPSYNC.ALL ;  /* 0x0000000000000948 */ /* 0x000fea0003800000 */
[----:B------:R4:W1:Y:S04]  /*7b40*/  @P0 LDSM.16.M88.4 R28, [R3+UR43+0x200] ;  /* 0x0002002b031c083b */ /* 0x0008680008000200 */
[----:B------:R4:W1:Y:S02]  /*7b50*/  @P0 LDSM.16.M88.4 R36, [R0+0x200] ;  /* 0x000200000024083b */ /* 0x0008640000000200 */
.L_x_119:
[----:B------:R-:W-:Y:S05]  /*7b60*/  BSYNC B1 ;  /* 0x0000000000017941 */ /* 0x000fea0003800000 */
.L_x_118:
[----:B----4-:R-:W-:Y:S05]  /*7b70*/  VIADD R0, R25, 0x40 ;  /* 0x0000004019007836 */ /* 0x010fea0000000000 */
[----:B------:R-:W-:Y:S04]  /*7b80*/  SHF.R.U32.HI R0, RZ, 0x15, R0 ;  /* 0x00000015ff007819 */ /* 0x000fe80000011600 */
[----:B------:R-:W-:Y:S11]  /*7b90*/  LOP3.LUT P0, RZ, R0, 0x3, R46, 0x48, !PT ;  /* 0x0000000300ff7812 */ /* 0x000ff6000780482e */
[----:B------:R-:W-:Y:S02]  /*7ba0*/  @!UPT UIADD3 URZ, UPT, UPT, URZ, URZ, URZ ;  /* 0x000000fffffff290 */ /* 0x000fe4000fffe0ff */
[----:B------:R-:W-:Y:S05]  /*7bb0*/  @!P0 BRA `(.L_x_123) ;  /* 0x0000000000408947 */ /* 0x000fea0003800000 */
[----:B------:R-:W4:Y:S01]  /*7bc0*/  LDCU.64 UR8, c[0x4][0x70] ;  /* 0x01000e00ff0877ac */ /* 0x000f220008000a00 */
[----:B------:R-:W-:Y:S01]  /*7bd0*/  MOV R3, 0x0 ;  /* 0x0000000000037802 */ /* 0x000fe20000000f00 */
[----:B------:R-:W-:Y:S02]  /*7be0*/  HFMA2 R12, -RZ, RZ, 0, 5.9604644775390625e-08 ;  /* 0x00000001ff0c7431 */ /* 0x000fe400000001ff */
[----:B-1----:R-:W-:Y:S02]  /*7bf0*/  IMAD.MOV.U32 R8, RZ, RZ, 0x192 ;  /* 0x00000192ff087424 */ /* 0x002fe400078e00ff */
[----:B------:R-:W-:Y:S01]  /*7c00*/  IMAD.MOV.U32 R13, RZ, RZ, RZ ;  /* 0x000000ffff0d7224 */ /* 0x000fe200078e00ff */
[----:B------:R-:W1:Y:S01]  /*7c10*/  LDCU.64 UR6, c[0x4][0x78] ;  /* 0x01000f00ff0677ac */ /* 0x000e620008000a00 */
[----:B---3--:R-:W3:Y:S01]  /*7c20*/  LDC.64 R2, c[0x4][R3] ;  /* 0x0100000003027b82 */ /* 0x008ee20000000a00 */
[----:B------:R-:W5:Y:S01]  /*7c30*/  LDCU.64 UR4, c[0x4][0x10] ;  /* 0x01000200ff0477ac */ /* 0x000f620008000a00 */
[----:B----4-:R-:W-:Y:S01]  /*7c40*/  MOV R5, UR9 ;  /* 0x0000000900057c02 */ /* 0x010fe20008000f00 */
[----:B------:R-:W-:Y:S01]  /*7c50*/  IMAD.U32 R4, RZ, RZ, UR8 ;  /* 0x00000008ff047e24 */ /* 0x000fe2000f8e00ff */
[----:B-1----:R-:W-:Y:S01]  /*7c60*/  MOV R7, UR7 ;  /* 0x0000000700077c02 */ /* 0x002fe20008000f00 */
[----:B------:R-:W-:Y:S01]  /*7c70*/  IMAD.U32 R6, RZ, RZ, UR6 ;  /* 0x00000006ff067e24 */ /* 0x000fe2000f8e00ff */
[----:B-----5:R-:W-:Y:S01]  /*7c80*/  MOV R11, UR5 ;  /* 0x00000005000b7c02 */ /* 0x020fe20008000f00 */
[----:B------:R-:W-:Y:S02]  /*7c90*/  IMAD.U32 R10, RZ, RZ, UR4 ;  /* 0x00000004ff0a7e24 */ /* 0x000fe4000f8e00ff */
[----:B------:R-:W-:Y:S07]  /*7ca0*/  LEPC R20, `(.L_x_123) ;  /* 0x000000001014794e */ /* 0x000fee0000000000 */
[----:B--23--:R-:W-:Y:S05]  /*7cb0*/  CALL.ABS.NOINC R2 ;  /* 0x0000000002007343 */ /* 0x00cfea0003c00000 */
.L_x_123:
[----:B------:R-:W-:Y:S01]  /*7cc0*/  ISETP.NE.AND P6, PT, R59, RZ, PT ;  /* 0x000000ff3b00720c */ /* 0x000fe20003fc5270 */
[----:B------:R-:W-:Y:S05]  /*7cd0*/  WARPSYNC.ALL ;  /* 0x0000000000007948 */ /* 0x000fea0003800000 */
[----:B------:R-:W-:Y:S01]  /*7ce0*/  R2UR UR4, R25 ;  /* 0x00000000190472ca */ /* 0x000fe200000e0000 */
[----:B-1----:R-:W-:Y:S01]  /*7cf0*/  HADD2.F32 R3, -RZ, R28.H0_H0 ;  /* 0x2000001cff037230 */ /* 0x002fe20000004100 */
[----:B------:R-:W-:Y:S01]  /*7d00*/  ISETP.NE.AND P0, PT, R56, RZ, PT ;  /* 0x000000ff3800720c */ /* 0x000fe20003f05270 */
[----:B------:R-:W-:Y:S01]  /*7d10*/  HADD2.F32 R20, -RZ, R30.H0_H0 ;  /* 0x2000001eff147230 */ /* 0x000fe20000004100 */
[----:B------:R-:W-:Y:S09]  /*7d20*/  BSSY.RECONVERGENT B0, `(.L_x_124) ;  /* 0x0000053000007945 */ /* 0x000ff20003800200 */
[----:B---3--:R-:W1:Y:S02]  /*7d30*/  LDTM.16dp256bit.x4 R4, tmem[UR4+0x40] ;  /* 0x00004004000479ee */ /* 0x008e640008120000 */
        /* <DEDUP_REMOVED lines=60> */
[----:B------:R-:W-:Y:S02]  /*8100*/  LEA R3, R62, UR43, 0x3 ;  /* 0x0000002b3e037c11 */ /* 0x000fe4000f8e18ff */
[----:B------:R-:W-:Y:S01]  /*8110*/  @P6 PRMT R0, R0, 0x654, R2 ;  /* 0x0000065400006816 */ /* 0x000fe20000000002 */
[----:B------:R-:W-:Y:S01]  /*8120*/  @!PT LDS RZ, [RZ] ;  /* 0x00000000fffff984 */ /* 0x000fe20000000800 */
[----:B------:R-:W-:Y:S01]  /*8130*/  @!PT LDS RZ, [RZ] ;  /* 0x00000000fffff984 */ /* 0x000fe20000000800 */
[----:B------:R-:W-:Y:S01]  /*8140*/  @!PT LDS RZ, [RZ] ;  /* 0x00000000fffff984 */ /* 0x000fe20000000800 */
[----:B------:R-:W-:Y:S01]  /*8150*/  @!PT LDS RZ, [RZ] ;  /* 0x00000000fffff984 */ /* 0x000fe20000000800 */
[----:B------:R3:W-:Y:S06]  /*8160*/  MEMBAR.ALL.CTA ;  /* 0x0000000000007992 */ /* 0x0007ec0000008000 */
[----:B---3--:R-:W3:Y:S01]  /*8170*/  FENCE.VIEW.ASYNC.S ;  /* 0x00000000000073c6 */ /* 0x008ee20000000000 */
[----:B------:R-:W-:Y:S01]  /*8180*/  @P6 SHF.L.U32 R2, R54, 0x1f, RZ ;  /* 0x0000001f36026819 */ /* 0x000fe200000006ff */
        /* <DEDUP_REMOVED lines=12> */
.L_x_125:
[----:B------:R-:W-:Y:S05]  /*8250*/  BSYNC.RECONVERGENT B0 ;  /* 0x0000000000007941 */ /* 0x000fea0003800200 */
.L_x_124:
        /* <DEDUP_REMOVED lines=19> */
.L_x_129:
[----:B------:R-:W-:Y:S05]  /*8390*/  BSYNC B0 ;  /* 0x0000000000007941 */ /* 0x000fea0003800000 */
.L_x_128:
[----:B------:R-:W-:Y:S11]  /*83a0*/  ISETP.NE.AND P0, PT, R65, RZ, PT ;  /* 0x000000ff4100720c */ /* 0x000ff60003f05270 */
[----:B------:R-:W-:Y:S02]  /*83b0*/  @!UPT UIADD3 URZ, UPT, UPT, URZ, URZ, URZ ;  /* 0x000000fffffff290 */ /* 0x000fe4000fffe0ff */
[----:B------:R-:W-:Y:S05]  /*83c0*/  @P0 WARPSYNC.ALL ;  /* 0x0000000000000948 */ /* 0x000fea0003800000 */
[----:B------:R4:W1:Y:S04]  /*83d0*/  @P0 LDSM.16.M88.4 R28, [R62+UR43+0x200] ;  /* 0x0002002b3e1c083b */ /* 0x0008680008000200 */
[----:B------:R4:W1:Y:S02]  /*83e0*/  @P0 LDSM.16.M88.4 R36, [R2+0x200] ;  /* 0x000200000224083b */ /* 0x0008640000000200 */
.L_x_127:
[----:B------:R-:W-:Y:S05]  /*83f0*/  BSYNC B1 ;  /* 0x0000000000017941 */ /* 0x000fea0003800000 */
.L_x_126:
[----:B---3--:R-:W-:Y:S05]  /*8400*/  VIADD R0, R25, 0x60 ;  /* 0x0000006019007836 */ /* 0x008fea0000000000 */
[----:B------:R-:W-:Y:S04]  /*8410*/  SHF.R.U32.HI R0, RZ, 0x15, R0 ;  /* 0x00000015ff007819 */ /* 0x000fe80000011600 */
[----:B------:R-:W-:Y:S11]  /*8420*/  LOP3.LUT P0, RZ, R0, 0x3, R46, 0x48, !PT ;  /* 0x0000000300ff7812 */ /* 0x000ff6000780482e */
[----:B------:R-:W-:Y:S02]  /*8430*/  @!UPT UIADD3 URZ, UPT, UPT, URZ, URZ, URZ ;  /* 0x000000fffffff290 */ /* 0x000fe4000fffe0ff */
[----:B------:R-:W-:Y:S05]  /*8440*/  @!P0 BRA `(.L_x_131) ;  /* 0x0000000000408947 */ /* 0x000fea0003800000 */
[----:B------:R-:W3:Y:S01]  /*8450*/  LDCU.64 UR8, c[0x4][0x70] ;  /* 0x01000e00ff0877ac */ /* 0x000ee20008000a00 */
[----:B------:R-:W-:Y:S01]  /*8460*/  MOV R3, 0x0 ;  /* 0x0000000000037802 */ /* 0x000fe20000000f00 */
[----:B------:R-:W-:Y:S02]  /*8470*/  HFMA2 R12, -RZ, RZ, 0, 5.9604644775390625e-08 ;  /* 0x00000001ff0c7431 */ /* 0x000fe400000001ff */
[----:B-1----:R-:W-:Y:S02]  /*8480*/  IMAD.MOV.U32 R8, RZ, RZ, 0x192 ;  /* 0x00000192ff087424 */ /* 0x002fe400078e00ff */
[----:B------:R-:W-:Y:S01]  /*8490*/  IMAD.MOV.U32 R13, RZ, RZ, RZ ;  /* 0x000000ffff0d7224 */ /* 0x000fe200078e00ff */
[----:B------:R-:W1:Y:S01]  /*84a0*/  LDCU.64 UR6, c[0x4][0x78] ;  /* 0x01000f00ff0677ac */ /* 0x000e620008000a00 */
[----:B----4-:R-:W4:Y:S01]  /*84b0*/  LDC.64 R2, c[0x4][R3] ;  /* 0x0100000003027b82 */ /* 0x010f220000000a00 */
        /* <DEDUP_REMOVED lines=9> */
.L_x_131:
[----:B------:R-:W-:Y:S01]  /*8550*/  ISETP.NE.AND P0, PT, R56, RZ, PT ;  /* 0x000000ff3800720c */ /* 0x000fe20003f05270 */
[----:B------:R-:W-:Y:S05]  /*8560*/  WARPSYNC.ALL ;  /* 0x0000000000007948 */ /* 0x000fea0003800000 */
[----:B------:R-:W-:Y:S01]  /*8570*/  R2UR UR4, R25 ;  /* 0x00000000190472ca */ /* 0x000fe200000e0000 */
[--C-:B-1----:R-:W-:Y:S01]  /*8580*/  HADD2.F32 R0, -RZ, R28.reuse.H0_H0 ;  /* 0x2000001cff007230 */ /* 0x102fe20000004100 */
[----:B------:R-:W-:Y:S01]  /*8590*/  BSSY.RECONVERGENT B0, `(.L_x_132) ;  /* 0x0000052000007945 */ /* 0x000fe20003800200 */
[----:B----4-:R-:W-:Y:S02]  /*85a0*/  HADD2.F32 R2, -RZ, R28.H1_H1 ;  /* 0x3000001cff027230 */ /* 0x010fe40000004100 */
[--C-:B------:R-:W-:Y:S02]  /*85b0*/  HADD2.F32 R3, -RZ, R29.reuse.H0_H0 ;  /* 0x2000001dff037230 */ /* 0x100fe40000004100 */
[----:B------:R-:W-:Y:S02]  /*85c0*/  HADD2.F32 R20, -RZ, R29.H1_H1 ;  /* 0x3000001dff147230 */ /* 0x000fe40000004100 */
[--C-:B------:R-:W-:Y:S02]  /*85d0*/  HADD2.F32 R21, -RZ, R30.reuse.H0_H0 ;  /* 0x2000001eff157230 */ /* 0x100fe40000004100 */
[----:B------:R-:W-:Y:S02]  /*85e0*/  HADD2.F32 R25, -RZ, R30.H1_H1 ;  /* 0x3000001eff197230 */ /* 0x000fe40000004100 */
[----:B------:R-:W1:Y:S01]  /*85f0*/  LDTM.16dp256bit.x4 R4, tmem[UR4+0x60] ;  /* 0x00006004000479ee */ /* 0x000e620008120000 */
[----:B------:R-:W-:Y:S01]  /*8600*/  R2UR UR4, R26 ;  /* 0x000000001a0472ca */ /* 0x000fe200000e0000 */
[----:B------:R-:W-:Y:S01]  /*8610*/  NOP ;  /* 0x0000000000007918 */ /* 0x000fe20000000000 */
[--C-:B------:R-:W-:Y:S02]  /*8620*/  HADD2.F32 R26, -RZ, R31.reuse.H0_H0 ;  /* 0x2000001fff1a7230 */ /* 0x100fe40000004100 */
[----:B------:R-:W-:Y:S02]  /*8630*/  HADD2.F32 R28, -RZ, R31.H1_H1 ;  /* 0x3000001fff1c7230 */ /* 0x000fe40000004100 */
[--C-:B------:R-:W-:Y:S02]  /*8640*/  HADD2.F32 R29, -RZ, R36.reuse.H0_H0 ;  /* 0x20000024ff1d7230 */ /* 0x100fe40000004100 */
[----:B------:R-:W-:Y:S02]  /*8650*/  HADD2.F32 R30, -RZ, R36.H1_H1 ;  /* 0x30000024ff1e7230 */ /* 0x000fe40000004100 */
[--C-:B------:R-:W-:Y:S02]  /*8660*/  HADD2.F32 R31, -RZ, R37.reuse.H0_H0 ;  /* 0x20000025ff1f7230 */ /* 0x100fe40000004100 */
[----:B------:R-:W-:Y:S01]  /*8670*/  HADD2.F32 R32, -RZ, R37.H1_H1 ;  /* 0x30000025ff207230 */ /* 0x000fe20000004100 */
[----:B------:R-:W-:Y:S01]  /*8680*/  UIADD3 UR4, UPT, UPT, UR4, 0xb0, URZ ;  /* 0x000000b004047890 */ /* 0x000fe2000fffe0ff */
[--C-:B------:R-:W-:Y:S02]  /*8690*/  HADD2.F32 R33, -RZ, R38.reuse.H0_H0 ;  /* 0x20000026ff217230 */ /* 0x100fe40000004100 */
[----:B------:R-:W-:Y:S01]  /*86a0*/  HADD2.F32 R34, -RZ, R38.H1_H1 ;  /* 0x30000026ff227230 */ /* 0x000fe20000004100 */
[----:B------:R-:W-:Y:S01]  /*86b0*/  UPRMT UR4, UR55, 0x654, UR4 ;  /* 0x0000065437047896 */ /* 0x000fe20008000004 */
[--C-:B------:R-:W-:Y:S02]  /*86c0*/  HADD2.F32 R35, -RZ, R39.reuse.H0_H0 ;  /* 0x20000027ff237230 */ /* 0x100fe40000004100 */
[----:B------:R-:W-:Y:S02]  /*86d0*/  HADD2.F32 R36, -RZ, R39.H1_H1 ;  /* 0x30000027ff247230 */ /* 0x000fe40000004100 */
[C---:B-1----:R-:W-:Y:S01]  /*86e0*/  FMUL R4, R24.reuse, R4 ;  /* 0x0000000418047220 */ /* 0x042fe20000400000 */
[C---:B------:R-:W-:Y:S01]  /*86f0*/  FMUL R5, R24.reuse, R5 ;  /* 0x0000000518057220 */ /* 0x040fe20000400000 */
[C---:B------:R-:W-:Y:S02]  /*8700*/  FMUL R6, R24.reuse, R6 ;  /* 0x0000000618067220 */ /* 0x040fe40000400000 */
[----:B------:R-:W-:Y:S01]  /*8710*/  SYNCS.ARRIVE.TRANS64.RED.A1T0 RZ, [UR4], RZ ;  /* 0x000000ffffff79a7 */ /* 0x000fe20008100404 */
[C---:B------:R-:W-:Y:S01]  /*8720*/  FFMA R4, R27.reuse, R0, R4 ;  /* 0x000000001b047223 */ /* 0x040fe20000000004 */
[C---:B------:R-:W-:Y:S01]  /*8730*/  FFMA R5, R27.reuse, R2, R5 ;  /* 0x000000021b057223 */ /* 0x040fe20000000005 */
[----:B------:R-:W-:Y:S01]  /*8740*/  FFMA R6, R27, R3, R6 ;  /* 0x000000031b067223 */ /* 0x000fe20000000006 */
[C---:B------:R-:W-:Y:S01]  /*8750*/  FMUL R7, R24.reuse, R7 ;  /* 0x0000000718077220 */ /* 0x040fe20000400000 */
[C---:B------:R-:W-:Y:S01]  /*8760*/  FMUL R8, R24.reuse, R8 ;  /* 0x0000000818087220 */ /* 0x040fe20000400000 */
[C---:B------:R-:W-:Y:S01]  /*8770*/  FMUL R9, R24.reuse, R9 ;  /* 0x0000000918097220 */ /* 0x040fe20000400000 */
[----:B------:R-:W-:Y:S01]  /*8780*/  F2FP.F16.F32.PACK_AB R4, R5, R4 ;  /* 0x000000040504723e */ /* 0x000fe200000000ff */
[C---:B------:R-:W-:Y:S01]  /*8790*/  FFMA R7, R27.reuse, R20, R7 ;  /* 0x000000141b077223 */ /* 0x040fe20000000007 */
[C---:B------:R-:W-:Y:S01]  /*87a0*/  FFMA R8, R27.reuse, R21, R8 ;  /* 0x000000151b087223 */ /* 0x040fe20000000008 */
[C---:B------:R-:W-:Y:S01]  /*87b0*/  FFMA R9, R27.reuse, R25, R9 ;  /* 0x000000191b097223 */ /* 0x040fe20000000009 */
[C---:B------:R-:W-:Y:S01]  /*87c0*/  FMUL R0, R24.reuse, R10 ;  /* 0x0000000a18007220 */ /* 0x040fe20000400000 */
[C---:B------:R-:W-:Y:S01]  /*87d0*/  FMUL R2, R24.reuse, R11 ;  /* 0x0000000b18027220 */ /* 0x040fe20000400000 */
[C---:B------:R-:W-:Y:S01]  /*87e0*/  FMUL R3, R24.reuse, R12 ;  /* 0x0000000c18037220 */ /* 0x040fe20000400000 */
[C---:B------:R-:W-:Y:S01]  /*87f0*/  FMUL R10, R24.reuse, R13 ;  /* 0x0000000d180a7220 */ /* 0x040fe20000400000 */
[C---:B------:R-:W-:Y:S01]  /*8800*/  FFMA R0, R27.reuse, R26, R0 ;  /* 0x0000001a1b007223 */ /* 0x040fe20000000000 */
[C---:B------:R-:W-:Y:S01]  /*8810*/  FMUL R11, R24.reuse, R14 ;  /* 0x0000000e180b7220 */ /* 0x040fe20000400000 */
[C---:B------:R-:W-:Y:S01]  /*8820*/  FFMA R2, R27.reuse, R28, R2 ;  /* 0x0000001c1b027223 */ /* 0x040fe20000000002 */
[C---:B------:R-:W-:Y:S01]  /*8830*/  FMUL R15, R24.reuse, R15 ;  /* 0x0000000f180f7220 */ /* 0x040fe20000400000 */
[C---:B------:R-:W-:Y:S01]  /*8840*/  FMUL R12, R24.reuse, R16 ;  /* 0x00000010180c7220 */ /* 0x040fe20000400000 */
[C---:B------:R-:W-:Y:S01]  /*8850*/  FFMA R3, R27.reuse, R29, R3 ;  /* 0x0000001d1b037223 */ /* 0x040fe20000000003 */
[C---:B------:R-:W-:Y:S01]  /*8860*/  FMUL R13, R24.reuse, R17 ;  /* 0x00000011180d7220 */ /* 0x040fe20000400000 */
[C---:B------:R-:W-:Y:S01]  /*8870*/  FFMA R10, R27.reuse, R30, R10 ;  /* 0x0000001e1b0a7223 */ /* 0x040fe2000000000a */
[C---:B------:R-:W-:Y:S01]  /*8880*/  FMUL R14, R24.reuse, R18 ;  /* 0x00000012180e7220 */ /* 0x040fe20000400000 */
[C---:B------:R-:W-:Y:S01]  /*8890*/  FFMA R11, R27.reuse, R31, R11 ;  /* 0x0000001f1b0b7223 */ /* 0x040fe2000000000b */
[C---:B------:R-:W-:Y:S01]  /*88a0*/  FFMA R15, R27.reuse, R32, R15 ;  /* 0x000000201b0f7223 */ /* 0x040fe2000000000f */
[----:B------:R-:W-:Y:S01]  /*88b0*/  FMUL R19, R24, R19 ;  /* 0x0000001318137220 */ /* 0x000fe20000400000 */
[C---:B------:R-:W-:Y:S01]  /*88c0*/  FFMA R12, R27.reuse, R33, R12 ;  /* 0x000000211b0c7223 */ /* 0x040fe2000000000c */
[C---:B------:R-:W-:Y:S01]  /*88d0*/  FFMA R13, R27.reuse, R34, R13 ;  /* 0x000000221b0d7223 */ /* 0x040fe2000000000d */
[----:B------:R-:W-:Y:S01]  /*88e0*/  FFMA R14, R27, R35, R14 ;  /* 0x000000231b0e7223 */ /* 0x000fe2000000000e */
[----:B------:R-:W-:Y:S01]  /*88f0*/  F2FP.F16.F32.PACK_AB R5, R7, R6 ;  /* 0x000000060705723e */ /* 0x000fe200000000ff */
[----:B------:R-:W-:Y:S01]  /*8900*/  FFMA R19, R27, R36, R19 ;  /* 0x000000241b137223 */ /* 0x000fe20000000013 */
[----:B------:R-:W-:Y:S02]  /*8910*/  F2FP.F16.F32.PACK_AB R6, R9, R8 ;  /* 0x000000080906723e */ /* 0x000fe400000000ff */
        /* <DEDUP_REMOVED lines=25> */
.L_x_133:
[----:B------:R-:W-:Y:S05]  /*8ab0*/  BSYNC.RECONVERGENT B0 ;  /* 0x0000000000007941 */ /* 0x000fea0003800200 */
.L_x_132:
[----:B------:R-:W-:Y:S01]  /*8ac0*/  BAR.SYNC.DEFER_BLOCKING 0x1, 0x80 ;  /* 0x0042000000007b1d */ /* 0x000fe20000010000 */
[----:B------:R-:W-:Y:S01]  /*8ad0*/  UISETP.NE.AND UP0, UPT, UR46, -0x4, UPT ;  /* 0xfffffffc2e00788c */ /* 0x000fe2000bf05270 */
[----:B------:R-:W-:Y:S08]  /*8ae0*/  IADD3 R22, PT, PT, R22, 0x1, RZ ;  /* 0x0000000116167810 */ /* 0x000ff00007ffe0ff */
[----:B------:R-:W-:Y:S05]  /*8af0*/  BRA.U !UP0, `(.L_x_134) ;  /* 0x0000000108287547 */ /* 0x000fea000b800000 */
[----:B------:R-:W-:Y:S01]  /*8b00*/  ISETP.NE.AND P0, PT, R59, RZ, PT ;  /* 0x000000ff3b00720c */ /* 0x000fe20003f05270 */
[----:B------:R-:W-:Y:S01]  /*8b10*/  IMAD.U32 R2, RZ, RZ, UR45 ;  /* 0x0000002dff027e24 */ /* 0x000fe2000f8e00ff */
[----:B------:R-:W-:Y:S01]  /*8b20*/  UIADD3 UR4, UPT, UPT, UR45, 0x1, URZ ;  /* 0x000000012d047890 */ /* 0x000fe2000fffe0ff */
[----:B------:R-:W-:Y:S03]  /*8b30*/  IMAD.U32 R0, RZ, RZ, UR55 ;  /* 0x00000037ff007e24 */ /* 0x000fe6000f8e00ff */
[----:B------:R-:W-:Y:S04]  /*8b40*/  UISETP.NE.AND UP0, UPT, UR4, 0x4, UPT ;  /* 0x000000040400788c */ /* 0x000fe8000bf05270 */
[----:B------:R-:W-:Y:S03]  /*8b50*/  USEL UR45, UR4, URZ, UP0 ;  /* 0x000000ff042d7287 */ /* 0x000fe60008000000 */
[----:B------:R-:W-:Y:S05]  /*8b60*/  @P0 LEA R2, R2, UR43, 0x3 ;  /* 0x0000002b02020c11 */ /* 0x000fea000f8e18ff */
[----:B------:R-:W-:Y:S05]  /*8b70*/  @P0 VIADD R2, R2, 0x40 ;  /* 0x0000004002020836 */ /* 0x000fea0000000000 */
[----:B------:R-:W-:Y:S04]  /*8b80*/  @P0 PRMT R0, R0, 0x654, R2 ;  /* 0x0000065400000816 */ /* 0x000fe80000000002 */
[----:B------:R3:W-:Y:S03]  /*8b90*/  @P0 SYNCS.ARRIVE.TRANS64.RED.A1T0 RZ, [R0+URZ], RZ ;  /* 0x000000ff00ff09a7 */ /* 0x0007e600081004ff */
.L_x_134:
[----:B------:R-:W-:Y:S01]  /*8ba0*/  R2UR UR5, R47 ;  /* 0x000000002f0572ca */ /* 0x000fe200000e0000 */
[----:B------:R-:W-:Y:S01]  /*8bb0*/  UISETP.NE.AND UP0, UPT, UR62, URZ, UPT ;  /* 0x000000ff3e00728c */ /* 0x000fe2000bf05270 */
[----:B------:R-:W-:Y:S01]  /*8bc0*/  R2UR UR4, R48 ;  /* 0x00000000300472ca */ /* 0x000fe200000e0000 */
[----:B------:R-:W-:Y:S01]  /*8bd0*/  UIADD3 UR46, UPT, UPT, UR46, 0x4, URZ ;  /* 0x000000042e2e7890 */ /* 0x000fe2000fffe0ff */
[----:B------:R-:W-:Y:S01]  /*8be0*/  ISETP.NE.AND P0, PT, R51, 0x2, PT ;  /* 0x000000023300780c */ /* 0x000fe20003f05270 */
[----:B------:R-:W-:Y:S01]  /*8bf0*/  UMOV UR60, UR61 ;  /* 0x0000003d003c7c82 */ /* 0x000fe20008000000 */
[----:B------:R-:W-:Y:S02]  /*8c00*/  ISETP.NE.AND P1, PT, R22, 0x4, PT ;  /* 0x000000041600780c */ /* 0x000fe40003f25270 */
[----:B------:R-:W-:Y:S02]  /*8c10*/  SEL R2, RZ, 0x1, P0 ;  /* 0x00000001ff027807 */ /* 0x000fe40000000000 */
[----:B---3--:R-:W-:Y:S02]  /*8c20*/  SEL R0, RZ, 0x1, P1 ;  /* 0x00000001ff007807 */ /* 0x008fe40000800000 */
[----:B------:R-:W-:Y:S01]  /*8c30*/  LOP3.LUT R52, R52, R2, RZ, 0x3c, !PT ;  /* 0x0000000234347212 */ /* 0x000fe200078e3cff */
[----:B------:R-:W-:Y:S01]  /*8c40*/  UIADD3 UR28, UPT, UPT, UR36, UR5, URZ ;  /* 0x00000005241c7290 */ /* 0x000fe2000fffe0ff */
[----:B------:R-:W-:Y:S01]  /*8c50*/  LOP3.LUT R53, R53, R0, RZ, 0x3c, !PT ;  /* 0x0000000035357212 */ /* 0x000fe200078e3cff */
[----:B------:R-:W-:Y:S01]  /*8c60*/  UIADD3 UR24, UPT, UPT, UR37, UR4, URZ ;  /* 0x0000000425187290 */ /* 0x000fe2000fffe0ff */
[----:B------:R-:W-:Y:S02]  /*8c70*/  SEL R51, R51, RZ, P0 ;  /* 0x000000ff33337207 */ /* 0x000fe40000000000 */
[----:B------:R-:W-:Y:S01]  /*8c80*/  SEL R22, R22, RZ, P1 ;  /* 0x000000ff16167207 */ /* 0x000fe20000800000 */
[----:B------:R-:W-:Y:S08]  /*8c90*/  BRA.U UP0, `(.L_x_135) ;  /* 0xffffffcd00a47547 */ /* 0x000ff0000b83ffff */
[----:B------:R-:W-:-:S09]  /*8ca0*/  UISETP.NE.AND UP0, UPT, UR63, URZ, UPT ;  /* 0x000000ff3f00728c */ /* 0x000fd2000bf05270 */
[----:B------:R-:W-:Y:S05]  /*8cb0*/  BRA.U !UP0, `(.L_x_136) ;  /* 0x0000000108487547 */ /* 0x000fea000b800000 */
[----:B------:R-:W3:Y:S02]  /*8cc0*/  LDCU.64 UR4, c[0x0][0x890] ;  /* 0x00011200ff0477ac */ /* 0x000ee40008000a00 */
[----:B---3--:R-:W-:-:S04]  /*8cd0*/  UISETP.NE.U32.AND UP0, UPT, UR4, URZ, UPT ;  /* 0x000000ff0400728c */ /* 0x008fc8000bf05070 */
[----:B------:R-:W-:-:S09]  /*8ce0*/  UISETP.NE.AND.EX UP0, UPT, UR5, URZ, UPT, UP0 ;  /* 0x000000ff0500728c */ /* 0x000fd2000bf05300 */
[----:B------:R-:W-:Y:S05]  /*8cf0*/  BRA.U UP0, `(.L_x_137) ;  /* 0x00000001000c7547 */ /* 0x000fea000b800000 */
[----:B------:R-:W-:-:S13]  /*8d00*/  FSETP.NEU.AND P0, PT, R27, RZ, PT ;  /* 0x000000ff1b00720b */ /* 0x000fda0003f0d000 */
[----:B------:R-:W-:Y:S05]  /*8d10*/  @!P0 EXIT ;  /* 0x000000000000894d */ /* 0x000fea0003800000 */
[----:B------:R-:W-:Y:S05]  /*8d20*/  BRA `(.L_x_136) ;  /* 0x00000000002c7947 */ /* 0x000fea0003800000 */
.L_x_137:
[----:B------:R-:W-:Y:S01]  /*8d30*/  ISETP.NE.AND P0, PT, R50, RZ, PT ;  /* 0x000000ff3200720c */ /* 0x000fe20003f05270 */
[----:B------:R-:W-:-:S12]  /*8d40*/  BSSY.RECONVERGENT B0, `(.L_x_136) ;  /* 0x0000009000007945 */ /* 0x000fd80003800200 */
[----:B------:R-:W-:Y:S05]  /*8d50*/  @P0 BRA `(.L_x_138) ;  /* 0x0000000000140947 */ /* 0x000fea0003800000 */
[----:B------:R-:W3:Y:S02]  /*8d60*/  LDCU.64 UR4, c[0x0][0x888] ;  /* 0x00011100ff0477ac */ /* 0x000ee40008000a00 */
[----:B---3--:R-:W-:-:S04]  /*8d70*/  ISETP.NE.U32.AND P0, PT, RZ, UR4, PT ;  /* 0x00000004ff007c0c */ /* 0x008fc8000bf05070 */
[----:B------:R-:W-:-:S13]  /*8d80*/  ISETP.NE.AND.EX P0, PT, RZ, UR5, PT, P0 ;  /* 0x00000005ff007c0c */ /* 0x000fda000bf05300 */
[----:B------:R-:W-:Y:S05]  /*8d90*/  @!P0 EXIT ;  /* 0x000000000000894d */ /* 0x000fea0003800000 */
[----:B------:R-:W-:Y:S05]  /*8da0*/  BRA `(.L_x_139) ;  /* 0x0000000000087947 */ /* 0x000fea0003800000 */
.L_x_138:
[----:B------:R-:W-:-:S13]  /*8db0*/  FSETP.NEU.AND P0, PT, R27, RZ, PT ;  /* 0x000000ff1b00720b */ /* 0x000fda0003f0d000 */
[----:B------:R-:W-:Y:S05]  /*8dc0*/  @!P0 EXIT ;  /* 0x000000000000894d */ /* 0x000fea0003800000 */
.L_x_139:
[----:B------:R-:W-:Y:S05]  /*8dd0*/  BSYNC.RECONVERGENT B0 ;  /* 0x0000000000007941 */ /* 0x000fea0003800200 */
.L_x_136:
[----:B------:R-:W-:Y:S01]  /*8de0*/  ULEA UR4, UR45, UR43, 0x3 ;  /* 0x0000002b2d047291 */ /* 0x000fe2000f8e18ff */
[----:B------:R-:W-:-:S04]  /*8df0*/  DEPBAR.LE SB0, 0x0 ;  /* 0x000080000000791a */ /* 0x000fc80000000000 */
[----:B------:R-:W-:-:S04]  /*8e00*/  UIADD3 UR4, UPT, UPT, UR4, 0x40, URZ ;  /* 0x0000004004047890 */ /* 0x000fc8000fffe0ff */
[----:B------:R-:W-:-:S09]  /*8e10*/  UPRMT UR4, UR55, 0x654, UR4 ;  /* 0x0000065437047896 */ /* 0x000fd20008000004 */
[----:B------:R-:W-:Y:S01]  /*8e20*/  SYNCS.ARRIVE.TRANS64.RED.A1T0 RZ, [UR4], RZ ;  /* 0x000000ffffff79a7 */ /* 0x000fe20008100404 */
[----:B------:R-:W-:Y:S05]  /*8e30*/  EXIT ;  /* 0x000000000000794d */ /* 0x000fea0003800000 */
.L_x_24:
[----:B---3--:R3:W4:Y:S02]  /*8e40*/  SYNCS.PHASECHK.TRANS64.TRYWAIT P0, [R0+URZ+0xe0], R2 ;  /* 0x0000e002000075a7 */ /* 0x00872400080011ff */
[----:B----4-:R-:W-:Y:S05]  /*8e50*/  @!P0 NANOSLEEP.SYNCS 0x989680 ;  /* 0x009896800000895d */ /* 0x010fea0003900000 */
[----:B------:R-:W4:Y:S02]  /*8e60*/  @!P0 SYNCS.PHASECHK.TRANS64 P0, [R0+URZ+0xe0], R2 ;  /* 0x0000e002000085a7 */ /* 0x000f2400080010ff */
[----:B----4-:R-:W-:Y:S05]  /*8e70*/  @!P0 BRA `(.L_x_24) ;  /* 0xfffffffc00f08947 */ /* 0x010fea000383ffff */
[----:B------:R-:W-:Y:S05]  /*8e80*/  BRA `(.L_x_140) ;  /* 0xffffff88006c7947 */ /* 0x000fea000383ffff */
.L_x_27:
[----:B--2---:R-:W-:-:S07]  /*8e90*/  MOV R0, UR57 ;  /* 0x0000003900007c02 */ /* 0x004fce0008000f00 */
.L_x_141:
[----:B--2---:R2:W3:Y:S02]  /*8ea0*/  SYNCS.PHASECHK.TRANS64.TRYWAIT P0, [R0+URZ+0x10], R3 ;  /* 0x00001003000075a7 */ /* 0x0044e400080011ff */
[----:B---3--:R-:W-:Y:S05]  /*8eb0*/  @!P0 NANOSLEEP.SYNCS 0x989680 ;  /* 0x009896800000895d */ /* 0x008fea0003900000 */
[----:B------:R-:W3:Y:S02]  /*8ec0*/  @!P0 SYNCS.PHASECHK.TRANS64 P0, [R0+URZ+0x10], R3 ;  /* 0x00001003000085a7 */ /* 0x000ee400080010ff */
[----:B---3--:R-:W-:Y:S05]  /*8ed0*/  @!P0 BRA `(.L_x_141) ;  /* 0xfffffffc00f08947 */ /* 0x008fea000383ffff */
[----:B------:R-:W-:Y:S05]  /*8ee0*/  BRA `(.L_x_26) ;  /* 0xffffff8800b47947 */ /* 0x000fea000383ffff */
.L_x_36:
[----:B-1----:R-:W-:-:S07]  /*8ef0*/  MOV R0, UR57 ;  /* 0x0000003900007c02 */ /* 0x002fce0008000f00 */
.L_x_142:
[----:B-1----:R1:W2:Y:S02]  /*8f00*/  SYNCS.PHASECHK.TRANS64.TRYWAIT P0, [R0+URZ+0x10], R3 ;  /* 0x00001003000075a7 */ /* 0x0022a400080011ff */
[----:B--2---:R-:W-:Y:S05]  /*8f10*/  @!P0 NANOSLEEP.SYNCS 0x989680 ;  /* 0x009896800000895d */ /* 0x004fea0003900000 */
[----:B------:R-:W2:Y:S02]  /*8f20*/  @!P0 SYNCS.PHASECHK.TRANS64 P0, [R0+URZ+0x10], R3 ;  /* 0x00001003000085a7 */ /* 0x000ea400080010ff */
[----:B--2---:R-:W-:Y:S05]  /*8f30*/  @!P0 BRA `(.L_x_142) ;  /* 0xfffffffc00f08947 */ /* 0x004fea000383ffff */
[----:B------:R-:W-:Y:S05]  /*8f40*/  BRA `(.L_x_35) ;  /* 0xffffff9000107947 */ /* 0x000fea000383ffff */
.L_x_43:
[----:B-1----:R1:W4:Y:S02]  /*8f50*/  SYNCS.PHASECHK.TRANS64.TRYWAIT P0, [R3+URZ+0x70], R0 ;  /* 0x00007000030075a7 */ /* 0x00232400080011ff */
[----:B----4-:R-:W-:Y:S05]  /*8f60*/  @!P0 NANOSLEEP.SYNCS 0x989680 ;  /* 0x009896800000895d */ /* 0x010fea0003900000 */
[----:B------:R-:W4:Y:S02]  /*8f70*/  @!P0 SYNCS.PHASECHK.TRANS64 P0, [R3+URZ+0x70], R0 ;  /* 0x00007000030085a7 */ /* 0x000f2400080010ff */
[----:B----4-:R-:W-:Y:S05]  /*8f80*/  @!P0 BRA `(.L_x_43) ;  /* 0xfffffffc00f08947 */ /* 0x010fea000383ffff */
[----:B------:R-:W-:Y:S05]  /*8f90*/  BRA `(.L_x_143) ;  /* 0xffffff94004c7947 */ /* 0x000fea000383ffff */
.L_x_47:
[----:B------:R-:W-:-:S07]  /*8fa0*/  MOV R0, UR4 ;  /* 0x0000000400007c02 */ /* 0x000fce0008000f00 */
.L_x_144:
[----:B-1----:R1:W2:Y:S02]  /*8fb0*/  SYNCS.PHASECHK.TRANS64.TRYWAIT P0, [R0+URZ], R2 ;  /* 0x00000002000075a7 */ /* 0x0022a400080011ff */
[----:B--2---:R-:W-:Y:S05]  /*8fc0*/  @!P0 NANOSLEEP.SYNCS 0x989680 ;  /* 0x009896800000895d */ /* 0x004fea0003900000 */
[----:B------:R-:W2:Y:S02]  /*8fd0*/  @!P0 SYNCS.PHASECHK.TRANS64 P0, [R0+URZ], R2 ;  /* 0x00000002000085a7 */ /* 0x000ea400080010ff */
[----:B--2---:R-:W-:Y:S05]  /*8fe0*/  @!P0 BRA `(.L_x_144) ;  /* 0xfffffffc00f08947 */ /* 0x004fea000383ffff */
[----:B------:R-:W-:Y:S05]  /*8ff0*/  BRA `(.L_x_145) ;  /* 0xffffff9800f87947 */ /* 0x000fea000383ffff */
.L_x_50:
[----:B--2---:R2:W3:Y:S02]  /*9000*/  SYNCS.PHASECHK.TRANS64.TRYWAIT P0, [R2+URZ+0xd0], R4 ;  /* 0x0000d004020075a7 */ /* 0x0044e400080011ff */
[----:B---3--:R-:W-:Y:S05]  /*9010*/  @!P0 NANOSLEEP.SYNCS 0x989680 ;  /* 0x009896800000895d */ /* 0x008fea0003900000 */
[----:B------:R-:W3:Y:S02]  /*9020*/  @!P0 SYNCS.PHASECHK.TRANS64 P0, [R2+URZ+0xd0], R4 ;  /* 0x0000d004020085a7 */ /* 0x000ee400080010ff */
[----:B---3--:R-:W-:Y:S05]  /*9030*/  @!P0 BRA `(.L_x_50) ;  /* 0xfffffffc00f08947 */ /* 0x008fea000383ffff */
[----:B------:R-:W-:Y:S05]  /*9040*/  BRA `(.L_x_146) ;  /* 0xffffff9c00547947 */ /* 0x000fea000383ffff */
.L_x_51:
[----:B------:R-:W-:-:S07]  /*9050*/  MOV R2, UR4 ;  /* 0x0000000400027c02 */ /* 0x000fce0008000f00 */
.L_x_147:
[----:B--2---:R2:W3:Y:S02]  /*9060*/  SYNCS.PHASECHK.TRANS64.TRYWAIT P0, [R2+URZ+0x80], R5 ;  /* 0x00008005020075a7 */ /* 0x0044e400080011ff */
[----:B---3--:R-:W-:Y:S05]  /*9070*/  @!P0 NANOSLEEP.SYNCS 0x989680 ;  /* 0x009896800000895d */ /* 0x008fea0003900000 */
[----:B------:R-:W3:Y:S02]  /*9080*/  @!P0 SYNCS.PHASECHK.TRANS64 P0, [R2+URZ+0x80], R5 ;  /* 0x00008005020085a7 */ /* 0x000ee400080010ff */
[----:B---3--:R-:W-:Y:S05]  /*9090*/  @!P0 BRA `(.L_x_147) ;  /* 0xfffffffc00f08947 */ /* 0x008fea000383ffff */
[----:B------:R-:W-:Y:S05]  /*90a0*/  BRA `(.L_x_148) ;  /* 0xffffff9c00647947 */ /* 0x000fea000383ffff */
.L_x_52:
[----:B--2---:R2:W3:Y:S02]  /*90b0*/  SYNCS.PHASECHK.TRANS64.TRYWAIT P1, [R2+URZ+0x70], R4 ;  /* 0x00007004020075a7 */ /* 0x0044e400080211ff */
[----:B---3--:R-:W-:Y:S05]  /*90c0*/  @!P1 NANOSLEEP.SYNCS 0x989680 ;  /* 0x009896800000995d */ /* 0x008fea0003900000 */
[----:B------:R-:W3:Y:S02]  /*90d0*/  @!P1 SYNCS.PHASECHK.TRANS64 P1, [R2+URZ+0x70], R4 ;  /* 0x00007004020095a7 */ /* 0x000ee400080210ff */
[----:B---3--:R-:W-:Y:S05]  /*90e0*/  @!P1 BRA `(.L_x_52) ;  /* 0xfffffffc00f09947 */ /* 0x008fea000383ffff */
[----:B------:R-:W-:Y:S05]  /*90f0*/  BRA `(.L_x_149) ;  /* 0xffffff9c00947947 */ /* 0x000fea000383ffff */
.L_x_55:
[----:B------:R-:W-:-:S07]  /*9100*/  MOV R0, UR4 ;  /* 0x0000000400007c02 */ /* 0x000fce0008000f00 */
.L_x_150:
[----:B--2---:R2:W3:Y:S02]  /*9110*/  SYNCS.PHASECHK.TRANS64.TRYWAIT P0, [R0+URZ+0x80], R2 ;  /* 0x00008002000075a7 */ /* 0x0044e400080011ff */
[----:B---3--:R-:W-:Y:S05]  /*9120*/  @!P0 NANOSLEEP.SYNCS 0x989680 ;  /* 0x009896800000895d */ /* 0x008fea0003900000 */
[----:B------:R-:W3:Y:S02]  /*9130*/  @!P0 SYNCS.PHASECHK.TRANS64 P0, [R0+URZ+0x80], R2 ;  /* 0x00008002000085a7 */ /* 0x000ee400080010ff */
[----:B---3--:R-:W-:Y:S05]  /*9140*/  @!P0 BRA `(.L_x_150) ;  /* 0xfffffffc00f08947 */ /* 0x008fea000383ffff */
[----:B------:R-:W-:Y:S05]  /*9150*/  BRA `(.L_x_54) ;  /* 0xffffff9c00e87947 */ /* 0x000fea000383ffff */
.L_x_62:
[----:B-1----:R1:W2:Y:S02]  /*9160*/  SYNCS.PHASECHK.TRANS64.TRYWAIT P1, [R0+URZ+0x70], R2 ;  /* 0x00007002000075a7 */ /* 0x0022a400080211ff */
[----:B--2---:R-:W-:Y:S05]  /*9170*/  @!P1 NANOSLEEP.SYNCS 0x989680 ;  /* 0x009896800000995d */ /* 0x004fea0003900000 */
[----:B------:R-:W2:Y:S02]  /*9180*/  @!P1 SYNCS.PHASECHK.TRANS64 P1, [R0+URZ+0x70], R2 ;  /* 0x00007002000095a7 */ /* 0x000ea400080210ff */
[----:B--2---:R-:W-:Y:S05]  /*9190*/  @!P1 BRA `(.L_x_62) ;  /* 0xfffffffc00f09947 */ /* 0x004fea000383ffff */
[----:B------:R-:W-:Y:S05]  /*91a0*/  BRA `(.L_x_151) ;  /* 0xffffffa400507947 */ /* 0x000fea000383ffff */
.L_x_63:
[----:B------:R-:W-:-:S13]  /*91b0*/  R2UR UR4, R13 ;  /* 0x000000000d0472ca */ /* 0x000fda00000e0000 */
[----:B------:R-:W-:-:S07]  /*91c0*/  MOV R2, UR4 ;  /* 0x0000000400027c02 */ /* 0x000fce0008000f00 */
.L_x_152:
[----:B-1----:R1:W2:Y:S02]  /*91d0*/  SYNCS.PHASECHK.TRANS64.TRYWAIT P0, [R2+URZ+0xb0], R0 ;  /* 0x0000b000020075a7 */ /* 0x0022a400080011ff */
[----:B--2---:R-:W-:Y:S05]  /*91e0*/  @!P0 NANOSLEEP.SYNCS 0x989680 ;  /* 0x009896800000895d */ /* 0x004fea0003900000 */
[----:B------:R-:W2:Y:S02]  /*91f0*/  @!P0 SYNCS.PHASECHK.TRANS64 P0, [R2+URZ+0xb0], R0 ;  /* 0x0000b000020085a7 */ /* 0x000ea400080010ff */
[----:B--2---:R-:W-:Y:S05]  /*9200*/  @!P0 BRA `(.L_x_152) ;  /* 0xfffffffc00f08947 */ /* 0x004fea000383ffff */
[----:B------:R-:W-:Y:S05]  /*9210*/  BRA `(.L_x_153) ;  /* 0xffffffa400a47947 */ /* 0x000fea000383ffff */
.L_x_66:
[----:B------:R-:W-:Y:S07]  /*9220*/  MOV R0, UR5 ;  /* 0x0000000500007c02 */ /* 0x000fee0008000f00 */
.L_x_154:
[----:B-1----:R1:W2:Y:S02]  /*9230*/  SYNCS.PHASECHK.TRANS64.TRYWAIT P0, [R0+URZ], R2 ;  /* 0x00000002000075a7 */ /* 0x0022a400080011ff */
[----:B--2---:R-:W-:Y:S05]  /*9240*/  @!P0 NANOSLEEP.SYNCS 0x989680 ;  /* 0x009896800000895d */ /* 0x004fea0003900000 */
[----:B------:R-:W2:Y:S02]  /*9250*/  @!P0 SYNCS.PHASECHK.TRANS64 P0, [R0+URZ], R2 ;  /* 0x00000002000085a7 */ /* 0x000ea400080010ff */
[----:B--2---:R-:W-:Y:S05]  /*9260*/  @!P0 BRA `(.L_x_154) ;  /* 0xfffffffc00f08947 */ /* 0x004fea000383ffff */
[----:B------:R-:W-:Y:S05]  /*9270*/  BRA `(.L_x_65) ;  /* 0xffffffa400c07947 */ /* 0x000fea000383ffff */
.L_x_69:
[----:B------:R-:W-:-:S07]  /*9280*/  MOV R0, UR4 ;  /* 0x0000000400007c02 */ /* 0x000fce0008000f00 */
.L_x_155:
[----:B--2---:R2:W3:Y:S02]  /*9290*/  SYNCS.PHASECHK.TRANS64.TRYWAIT P0, [R0+URZ], R2 ;  /* 0x00000002000075a7 */ /* 0x0044e400080011ff */
[----:B---3--:R-:W-:Y:S05]  /*92a0*/  @!P0 NANOSLEEP.SYNCS 0x989680 ;  /* 0x009896800000895d */ /* 0x008fea0003900000 */
[----:B------:R-:W3:Y:S02]  /*92b0*/  @!P0 SYNCS.PHASECHK.TRANS64 P0, [R0+URZ], R2 ;  /* 0x00000002000085a7 */ /* 0x000ee400080010ff */
[----:B---3--:R-:W-:Y:S05]  /*92c0*/  @!P0 BRA `(.L_x_155) ;  /* 0xfffffffc00f08947 */ /* 0x008fea000383ffff */
[----:B------:R-:W-:Y:S05]  /*92d0*/  BRA `(.L_x_156) ;  /* 0xffffffac00cc7947 */ /* 0x000fea000383ffff */
.L_x_70:
[----:B------:R-:W-:-:S07]  /*92e0*/  MOV R0, UR5 ;  /* 0x0000000500007c02 */ /* 0x000fce0008000f00 */
.L_x_157:
[----:B-1----:R1:W2:Y:S02]  /*92f0*/  SYNCS.PHASECHK.TRANS64.TRYWAIT P0, [R0+URZ], R3 ;  /* 0x00000003000075a7 */ /* 0x0022a400080011ff */
[----:B--2---:R-:W-:Y:S05]  /*9300*/  @!P0 NANOSLEEP.SYNCS 0x989680 ;  /* 0x009896800000895d */ /* 0x004fea0003900000 */
[----:B------:R-:W2:Y:S02]  /*9310*/  @!P0 SYNCS.PHASECHK.TRANS64 P0, [R0+URZ], R3 ;  /* 0x00000003000085a7 */ /* 0x000ea400080010ff */
[----:B--2---:R-:W-:Y:S05]  /*9320*/  @!P0 BRA `(.L_x_157) ;  /* 0xfffffffc00f08947 */ /* 0x004fea000383ffff */
[----:B------:R-:W-:Y:S05]  /*9330*/  BRA `(.L_x_158) ;  /* 0xffffffac00d87947 */ /* 0x000fea000383ffff */
.L_x_71:
[----:B------:R-:W-:-:S07]  /*9340*/  MOV R0, UR5 ;  /* 0x0000000500007c02 */ /* 0x000fce0008000f00 */
.L_x_159:
[----:B-1----:R1:W2:Y:S02]  /*9350*/  SYNCS.PHASECHK.TRANS64.TRYWAIT P0, [R0+URZ], R3 ;  /* 0x00000003000075a7 */ /* 0x0022a400080011ff */
[----:B--2---:R-:W-:Y:S05]  /*9360*/  @!P0 NANOSLEEP.SYNCS 0x989680 ;  /* 0x009896800000895d */ /* 0x004fea0003900000 */
[----:B------:R-:W2:Y:S02]  /*9370*/  @!P0 SYNCS.PHASECHK.TRANS64 P0, [R0+URZ], R3 ;  /* 0x00000003000085a7 */ /* 0x000ea400080010ff */
[----:B--2---:R-:W-:Y:S05]  /*9380*/  @!P0 BRA `(.L_x_159) ;  /* 0xfffffffc00f08947 */ /* 0x004fea000383ffff */
[----:B------:R-:W-:Y:S05]  /*9390*/  BRA `(.L_x_160) ;  /* 0xffffffac00e47947 */ /* 0x000fea000383ffff */
.L_x_72:
[----:B-1----:R-:W-:-:S07]  /*93a0*/  MOV R0, UR4 ;  /* 0x0000000400007c02 */ /* 0x002fce0008000f00 */
.L_x_161:
[----:B-1----:R1:W2:Y:S02]  /*93b0*/  SYNCS.PHASECHK.TRANS64.TRYWAIT P0, [R0+URZ], R2 ;  /* 0x00000002000075a7 */ /* 0x0022a400080011ff */
[----:B--2---:R-:W-:Y:S05]  /*93c0*/  @!P0 NANOSLEEP.SYNCS 0x989680 ;  /* 0x009896800000895d */ /* 0x004fea0003900000 */
[----:B------:R-:W2:Y:S02]  /*93d0*/  @!P0 SYNCS.PHASECHK.TRANS64 P0, [R0+URZ], R2 ;  /* 0x00000002000085a7 */ /* 0x000ea400080010ff */
[----:B--2---:R-:W-:Y:S05]  /*93e0*/  @!P0 BRA `(.L_x_161) ;  /* 0xfffffffc00f08947 */ /* 0x004fea000383ffff */
[----:B------:R-:W-:Y:S05]  /*93f0*/  BRA `(.L_x_162) ;  /* 0xffffffac00f07947 */ /* 0x000fea000383ffff */
.L_x_77:
[----:B--2---:R2:W3:Y:S02]  /*9400*/  SYNCS.PHASECHK.TRANS64.TRYWAIT P0, [R8+URZ+0x70], R0 ;  /* 0x00007000080075a7 */ /* 0x0044e400080011ff */
[----:B---3--:R-:W-:Y:S05]  /*9410*/  @!P0 NANOSLEEP.SYNCS 0x989680 ;  /* 0x009896800000895d */ /* 0x008fea0003900000 */
[----:B------:R-:W3:Y:S02]  /*9420*/  @!P0 SYNCS.PHASECHK.TRANS64 P0, [R8+URZ+0x70], R0 ;  /* 0x00007000080085a7 */ /* 0x000ee400080010ff */
[----:B---3--:R-:W-:Y:S05]  /*9430*/  @!P0 BRA `(.L_x_77) ;  /* 0xfffffffc00f08947 */ /* 0x008fea000383ffff */
[----:B------:R-:W-:Y:S05]  /*9440*/  BRA `(.L_x_163) ;  /* 0xffffffb400287947 */ /* 0x000fea000383ffff */
.L_x_80:
[----:B--2---:R-:W-:Y:S07]  /*9450*/  MOV R0, UR21 ;  /* 0x0000001500007c02 */ /* 0x004fee0008000f00 */
.L_x_164:
[----:B--2---:R2:W3:Y:S02]  /*9460*/  SYNCS.PHASECHK.TRANS64.TRYWAIT P1, [R0+URZ+0x68], R2 ;  /* 0x00006802000075a7 */ /* 0x0044e400080211ff */
[----:B---3--:R-:W-:Y:S05]  /*9470*/  @!P1 NANOSLEEP.SYNCS 0x989680 ;  /* 0x009896800000995d */ /* 0x008fea0003900000 */
[----:B------:R-:W3:Y:S02]  /*9480*/  @!P1 SYNCS.PHASECHK.TRANS64 P1, [R0+URZ+0x68], R2 ;  /* 0x00006802000095a7 */ /* 0x000ee400080210ff */
[----:B---3--:R-:W-:Y:S05]  /*9490*/  @!P1 BRA `(.L_x_164) ;  /* 0xfffffffc00f09947 */ /* 0x008fea000383ffff */
[----:B------:R-:W-:Y:S05]  /*94a0*/  BRA `(.L_x_79) ;  /* 0xffffffb800a47947 */ /* 0x000fea000383ffff */
.L_x_83:
[----:B--2---:R-:W-:Y:S07]  /*94b0*/  MOV R0, UR21 ;  /* 0x0000001500007c02 */ /* 0x004fee0008000f00 */
.L_x_165:
[----:B--2---:R2:W3:Y:S02]  /*94c0*/  SYNCS.PHASECHK.TRANS64.TRYWAIT P0, [R0+URZ+0x40], R4 ;  /* 0x00004004000075a7 */ /* 0x0044e400080011ff */
[----:B---3--:R-:W-:Y:S05]  /*94d0*/  @!P0 NANOSLEEP.SYNCS 0x989680 ;  /* 0x009896800000895d */ /* 0x008fea0003900000 */
[----:B------:R-:W3:Y:S02]  /*94e0*/  @!P0 SYNCS.PHASECHK.TRANS64 P0, [R0+URZ+0x40], R4 ;  /* 0x00004004000085a7 */ /* 0x000ee400080010ff */
[----:B---3--:R-:W-:Y:S05]  /*94f0*/  @!P0 BRA `(.L_x_165) ;  /* 0xfffffffc00f08947 */ /* 0x008fea000383ffff */
[----:B------:R-:W-:Y:S05]  /*9500*/  BRA `(.L_x_166) ;  /* 0xffffffb800fc7947 */ /* 0x000fea000383ffff */
.L_x_84:
[----:B------:R-:W-:Y:S07]  /*9510*/  MOV R0, UR21 ;  /* 0x0000001500007c02 */ /* 0x000fee0008000f00 */
.L_x_167:
[----:B--2---:R2:W3:Y:S02]  /*9520*/  SYNCS.PHASECHK.TRANS64.TRYWAIT P0, [R0+URZ+0x48], R4 ;  /* 0x00004804000075a7 */ /* 0x0044e400080011ff */
[----:B---3--:R-:W-:Y:S05]  /*9530*/  @!P0 NANOSLEEP.SYNCS 0x989680 ;  /* 0x009896800000895d */ /* 0x008fea0003900000 */
[----:B------:R-:W3:Y:S02]  /*9540*/  @!P0 SYNCS.PHASECHK.TRANS64 P0, [R0+URZ+0x48], R4 ;  /* 0x00004804000085a7 */ /* 0x000ee400080010ff */
[----:B---3--:R-:W-:Y:S05]  /*9550*/  @!P0 BRA `(.L_x_167) ;  /* 0xfffffffc00f08947 */ /* 0x008fea000383ffff */
[----:B------:R-:W-:Y:S05]  /*9560*/  BRA `(.L_x_168) ;  /* 0xffffffbc003c7947 */ /* 0x000fea000383ffff */
.L_x_85:
[----:B------:R-:W-:Y:S07]  /*9570*/  MOV R0, UR21 ;  /* 0x0000001500007c02 */ /* 0x000fee0008000f00 */
.L_x_169:
[----:B--2---:R2:W3:Y:S02]  /*9580*/  SYNCS.PHASECHK.TRANS64.TRYWAIT P0, [R0+URZ+0x50], R4 ;  /* 0x00005004000075a7 */ /* 0x0044e400080011ff */
[----:B---3--:R-:W-:Y:S05]  /*9590*/  @!P0 NANOSLEEP.SYNCS 0x989680 ;  /* 0x009896800000895d */ /* 0x008fea0003900000 */
[----:B------:R-:W3:Y:S02]  /*95a0*/  @!P0 SYNCS.PHASECHK.TRANS64 P0, [R0+URZ+0x50], R4 ;  /* 0x00005004000085a7 */ /* 0x000ee400080010ff */
[----:B---3--:R-:W-:Y:S05]  /*95b0*/  @!P0 BRA `(.L_x_169) ;  /* 0xfffffffc00f08947 */ /* 0x008fea000383ffff */
[----:B------:R-:W-:Y:S05]  /*95c0*/  BRA `(.L_x_170) ;  /* 0xffffffbc00847947 */ /* 0x000fea000383ffff */
.L_x_86:
[----:B------:R-:W-:Y:S07]  /*95d0*/  MOV R0, UR21 ;  /* 0x0000001500007c02 */ /* 0x000fee0008000f00 */
.L_x_171:
[----:B--2---:R2:W3:Y:S02]  /*95e0*/  SYNCS.PHASECHK.TRANS64.TRYWAIT P0, [R0+URZ+0x58], R4 ;  /* 0x00005804000075a7 */ /* 0x0044e400080011ff */
[----:B---3--:R-:W-:Y:S05]  /*95f0*/  @!P0 NANOSLEEP.SYNCS 0x989680 ;  /* 0x009896800000895d */ /* 0x008fea0003900000 */
[----:B------:R-:W3:Y:S02]  /*9600*/  @!P0 SYNCS.PHASECHK.TRANS64 P0, [R0+URZ+0x58], R4 ;  /* 0x00005804000085a7 */ /* 0x000ee400080010ff */
[----:B---3--:R-:W-:Y:S05]  /*9610*/  @!P0 BRA `(.L_x_171) ;  /* 0xfffffffc00f08947 */ /* 0x008fea000383ffff */
[----:B------:R-:W-:Y:S05]  /*9620*/  BRA `(.L_x_172) ;  /* 0xffffffbc00d07947 */ /* 0x000fea000383ffff */
.L_x_88:
[----:B------:R-:W-:-:S07]  /*9630*/  MOV R0, UR21 ;  /* 0x0000001500007c02 */ /* 0x000fce0008000f00 */
.L_x_173:
[----:B---3--:R3:W4:Y:S02]  /*9640*/  SYNCS.PHASECHK.TRANS64.TRYWAIT P0, [R0+URZ+0x40], R2 ;  /* 0x00004002000075a7 */ /* 0x00872400080011ff */
[----:B----4-:R-:W-:Y:S05]  /*9650*/  @!P0 NANOSLEEP.SYNCS 0x989680 ;  /* 0x009896800000895d */ /* 0x010fea0003900000 */
[----:B------:R-:W4:Y:S02]  /*9660*/  @!P0 SYNCS.PHASECHK.TRANS64 P0, [R0+URZ+0x40], R2 ;  /* 0x00004002000085a7 */ /* 0x000f2400080010ff */
[----:B----4-:R-:W-:Y:S05]  /*9670*/  @!P0 BRA `(.L_x_173) ;  /* 0xfffffffc00f08947 */ /* 0x010fea000383ffff */
[----:B------:R-:W-:Y:S05]  /*9680*/  BRA `(.L_x_174) ;  /* 0xffffffc000487947 */ /* 0x000fea000383ffff */
.L_x_89:
[----:B---3--:R-:W-:-:S07]  /*9690*/  MOV R0, UR21 ;  /* 0x0000001500007c02 */ /* 0x008fce0008000f00 */
.L_x_175:
[----:B---3--:R3:W4:Y:S02]  /*96a0*/  SYNCS.PHASECHK.TRANS64.TRYWAIT P0, [R0+URZ+0x48], R2 ;  /* 0x00004802000075a7 */ /* 0x00872400080011ff */
[----:B----4-:R-:W-:Y:S05]  /*96b0*/  @!P0 NANOSLEEP.SYNCS 0x989680 ;  /* 0x009896800000895d */ /* 0x010fea0003900000 */
[----:B------:R-:W4:Y:S02]  /*96c0*/  @!P0 SYNCS.PHASECHK.TRANS64 P0, [R0+URZ+0x48], R2 ;  /* 0x00004802000085a7 */ /* 0x000f2400080010ff */
[----:B----4-:R-:W-:Y:S05]  /*96d0*/  @!P0 BRA `(.L_x_175) ;  /* 0xfffffffc00f08947 */ /* 0x010fea000383ffff */
[----:B------:R-:W-:Y:S05]  /*96e0*/  BRA `(.L_x_176) ;  /* 0xffffffc000387947 */ /* 0x000fea000383ffff */
.L_x_90:
[----:B---3--:R-:W-:-:S07]  /*96f0*/  MOV R0, UR21 ;  /* 0x0000001500007c02 */ /* 0x008fce0008000f00 */
.L_x_177:
[----:B---3--:R3:W4:Y:S02]  /*9700*/  SYNCS.PHASECHK.TRANS64.TRYWAIT P0, [R0+URZ+0x50], R2 ;  /* 0x00005002000075a7 */ /* 0x00872400080011ff */
[----:B----4-:R-:W-:Y:S05]  /*9710*/  @!P0 NANOSLEEP.SYNCS 0x989680 ;  /* 0x009896800000895d */ /* 0x010fea0003900000 */
[----:B------:R-:W4:Y:S02]  /*9720*/  @!P0 SYNCS.PHASECHK.TRANS64 P0, [R0+URZ+0x50], R2 ;  /* 0x00005002000085a7 */ /* 0x000f2400080010ff */
[----:B----4-:R-:W-:Y:S05]  /*9730*/  @!P0 BRA `(.L_x_177) ;  /* 0xfffffffc00f08947 */ /* 0x010fea000383ffff */
[----:B------:R-:W-:Y:S05]  /*9740*/  BRA `(.L_x_178) ;  /* 0xffffffc000287947 */ /* 0x000fea000383ffff */
.L_x_92:
[----:B-1----:R1:W2:Y:S02]  /*9750*/  SYNCS.PHASECHK.TRANS64.TRYWAIT P0, [R3+URZ+0x70], R0 ;  /* 0x00007000030075a7 */ /* 0x0022a400080011ff */
[----:B--2---:R-:W-:Y:S05]  /*9760*/  @!P0 NANOSLEEP.SYNCS 0x989680 ;  /* 0x009896800000895d */ /* 0x004fea0003900000 */
[----:B------:R-:W2:Y:S02]  /*9770*/  @!P0 SYNCS.PHASECHK.TRANS64 P0, [R3+URZ+0x70], R0 ;  /* 0x00007000030085a7 */ /* 0x000ea400080010ff */
[----:B--2---:R-:W-:Y:S05]  /*9780*/  @!P0 BRA `(.L_x_92) ;  /* 0xfffffffc00f08947 */ /* 0x004fea000383ffff */
[----:B------:R-:W-:Y:S05]  /*9790*/  BRA `(.L_x_179) ;  /* 0xffffffc000f87947 */ /* 0x000fea000383ffff */
.L_x_103:
[----:B-1----:R-:W-:Y:S04]  /*97a0*/  MOV R0, UR43 ;  /* 0x0000002b00007c02 */ /* 0x002fe80008000f00 */
[----:B------:R1:W2:Y:S03]  /*97b0*/  SYNCS.PHASECHK.TRANS64.TRYWAIT P1, [R0+URZ+0x20], R3 ;  /* 0x00002003000075a7 */ /* 0x0002a600080211ff */
[----:B--2---:R-:W-:Y:S05]  /*97c0*/  @!P1 NANOSLEEP.SYNCS 0x989680 ;  /* 0x009896800000995d */ /* 0x004fea0003900000 */
[----:B------:R-:W2:Y:S02]  /*97d0*/  @!P1 SYNCS.PHASECHK.TRANS64 P1, [R0+URZ+0x20], R3 ;  /* 0x00002003000095a7 */ /* 0x000ea400080210ff */
[----:B--2---:R-:W-:Y:S05]  /*97e0*/  @!P1 BRA `(.L_x_103) ;  /* 0xfffffffc00ec9947 */ /* 0x004fea000383ffff */
[----:B------:R-:W-:Y:S05]  /*97f0*/  BRA `(.L_x_102) ;  /* 0xffffffd000647947 */ /* 0x000fea000383ffff */
.L_x_105:
[----:B-1----:R1:W3:Y:S02]  /*9800*/  SYNCS.PHASECHK.TRANS64.TRYWAIT P0, [R26+URZ+0x90], R2 ;  /* 0x000090021a0075a7 */ /* 0x0022e400080011ff */
[----:B---3--:R-:W-:Y:S05]  /*9810*/  @!P0 NANOSLEEP.SYNCS 0x989680 ;  /* 0x009896800000895d */ /* 0x008fea0003900000 */
[----:B------:R-:W3:Y:S02]  /*9820*/  @!P0 SYNCS.PHASECHK.TRANS64 P0, [R26+URZ+0x90], R2 ;  /* 0x000090021a0085a7 */ /* 0x000ee400080010ff */
[----:B---3--:R-:W-:Y:S05]  /*9830*/  @!P0 BRA `(.L_x_105) ;  /* 0xfffffffc00f08947 */ /* 0x008fea000383ffff */
[----:B------:R-:W-:Y:S05]  /*9840*/  BRA `(.L_x_104) ;  /* 0xffffffd000887947 */ /* 0x000fea000383ffff */
.L_x_114:
[----:B---3--:R3:W4:Y:S02]  /*9850*/  SYNCS.PHASECHK.TRANS64.TRYWAIT P0, [R2+URZ+0x20], R0 ;  /* 0x00002000020075a7 */ /* 0x00872400080011ff */
[----:B----4-:R-:W-:Y:S05]  /*9860*/  @!P0 NANOSLEEP.SYNCS 0x989680 ;  /* 0x009896800000895d */ /* 0x010fea0003900000 */
[----:B------:R-:W4:Y:S02]  /*9870*/  @!P0 SYNCS.PHASECHK.TRANS64 P0, [R2+URZ+0x20], R0 ;  /* 0x00002000020085a7 */ /* 0x000f2400080010ff */
[----:B----4-:R-:W-:Y:S05]  /*9880*/  @!P0 BRA `(.L_x_114) ;  /* 0xfffffffc00f08947 */ /* 0x010fea000383ffff */
[----:B------:R-:W-:Y:S05]  /*9890*/  BRA `(.L_x_113) ;  /* 0xffffffd800747947 */ /* 0x000fea000383ffff */
.L_x_122:
[----:B---3--:R3:W4:Y:S02]  /*98a0*/  SYNCS.PHASECHK.TRANS64.TRYWAIT P0, [R2+URZ+0x20], R4 ;  /* 0x00002004020075a7 */ /* 0x00872400080011ff */
[----:B----4-:R-:W-:Y:S05]  /*98b0*/  @!P0 NANOSLEEP.SYNCS 0x989680 ;  /* 0x009896800000895d */ /* 0x010fea0003900000 */
[----:B------:R-:W4:Y:S02]  /*98c0*/  @!P0 SYNCS.PHASECHK.TRANS64 P0, [R2+URZ+0x20], R4 ;  /* 0x00002004020085a7 */ /* 0x000f2400080010ff */
[----:B----4-:R-:W-:Y:S05]  /*98d0*/  @!P0 BRA `(.L_x_122) ;  /* 0xfffffffc00f08947 */ /* 0x010fea000383ffff */
[----:B------:R-:W-:Y:S05]  /*98e0*/  BRA `(.L_x_121) ;  /* 0xffffffe000847947 */ /* 0x000fea000383ffff */
.L_x_130:
[----:B---3--:R3:W4:Y:S02]  /*98f0*/  SYNCS.PHASECHK.TRANS64.TRYWAIT P0, [R3+URZ+0x20], R0 ;  /* 0x00002000030075a7 */ /* 0x00872400080011ff */
[----:B----4-:R-:W-:Y:S05]  /*9900*/  @!P0 NANOSLEEP.SYNCS 0x989680 ;  /* 0x009896800000895d */ /* 0x010fea0003900000 */
[----:B------:R-:W4:Y:S02]  /*9910*/  @!P0 SYNCS.PHASECHK.TRANS64 P0, [R3+URZ+0x20], R0 ;  /* 0x00002000030085a7 */ /* 0x000f2400080010ff */
[----:B----4-:R-:W-:Y:S05]  /*9920*/  @!P0 BRA `(.L_x_130) ;  /* 0xfffffffc00f08947 */ /* 0x010fea000383ffff */
[----:B------:R-:W-:Y:S05]  /*9930*/  BRA `(.L_x_129) ;  /* 0xffffffe800947947 */ /* 0x000fea000383ffff */
        .weak           $__internal_0_$__cuda_sm10x_tcgen05_guardrail_trap_col_being_dealloced_not_returned_by_alloc
        .type           $__internal_0_$__cuda_sm10x_tcgen05_guardrail_trap_col_being_dealloced_not_returned_by_alloc,@function
        .size           $__internal_0_$__cuda_sm10x_tcgen05_guardrail_trap_col_being_dealloced_not_returned_by_alloc,($__internal_1_$__cuda_sm10x_tcgen05_guardrail_trap_phase_invalid_during_alloc - $__internal_0_$__cuda_sm10x_tcgen05_guardrail_trap_col_being_dealloced_not_returned_by_alloc)
$__internal_0_$__cuda_sm10x_tcgen05_guardrail_trap_col_being_dealloced_not_returned_by_alloc:
[----:B------:R-:W-:Y:S05]  /*9940*/  BPT.TRAP 0x1 ;  /* 0x000000040000795c */ /* 0x000fea0000300000 */
[----:B------:R-:W-:-:S04]  /*9950*/  HFMA2 R3, -RZ, RZ, 0, 0 ;  /* 0x00000000ff037431 */ /* 0x000fc800000001ff */
[----:B------:R-:W-:Y:S05]  /*9960*/  RET.REL.NODEC R2 `(_ZN7cutlass13device_kernelINS_4gemm6kernel13GemmUniversalIN4cute5tupleIJiiiiEEENS1_10collective13CollectiveMmaINS1_35MainloopSm100TmaUmmaWarpSpecializedILi2ELi2ELi4ENS5_IJNS4_1CILi2EEENSA_ILi1EEESC_EEEEENS5_IJNSA_ILi64EEENSA_ILi128EEENSA_ILi256EEEEEENS_6half_tENS5_IJlSC_lEEESJ_SK_NS4_8TiledMMAINS4_8MMA_AtomIJNS4_20SM100_MMA_F16BF16_SSISJ_SJ_fLi64ELi128ELNS4_4UMMA5MajorE0ELSP_0ELNSO_7ScaleInE0ELSQ_0EEEEEENS4_6LayoutINS5_IJSC_SC_SC_EEENS5_IJNSA_ILi0EEESV_SV_EEEEENS5_IJNS4_10UnderscoreESY_SY_EEEEENS4_13SM90_TMA_LOADENS4_14ComposedLayoutINS4_7SwizzleILi3ELi4ELi3EEENS4_18smem_ptr_flag_bitsILi16EEENST_INS5_IJNSA_ILi8EEESF_EEENS5_IJSF_SC_EEEEEEEvNS4_8identityENS4_23SM90_TMA_LOAD_MULTICASTES1B_vS1C_EENS_8epilogue10collective18CollectiveEpilogueINS1F_23Sm100TmaWarpSpecializedILi4ELi2ELi16ELb1ELb0EEEJSI_NS5_IJNST_ISF_SC_EENST_INSA_ILi32EEESC_EEEEESJ_SK_SJ_SK_NS1F_6fusion15FusionCallbacksIS1J_NS1O_17LinearCombinationISJ_fSJ_fLNS_15FloatRoundStyleE2EEESI_S1N_JEEENS4_5SM1004TMEM4LOAD26SM100_TMEM_LOAD_16dp256b4xES11_NS12_INS13_ILi2ELi4ELi3EEES16_NST_INS5_IJS17_S1L_EEENS5_IJS1L_SC_EEEEEEENS4_17SM75_U32x4_LDSM_NENS4_14SM90_TMA_STOREES22_NS4_17SM90_U32x4_STSM_NENS4_39AutoVectorizingCopyWithAssumedAlignmentILi128EEEEEEvvEEEEvNT_6ParamsE) ;  /* 0xffffff6402a47950 */ /* 0x000fea0003c3ffff */
        .weak           $__internal_1_$__cuda_sm10x_tcgen05_guardrail_trap_phase_invalid_during_alloc
        .type           $__internal_1_$__cuda_sm10x_tcgen05_guardrail_trap_phase_invalid_during_alloc,@function
        .size           $__internal_1_$__cuda_sm10x_tcgen05_guardrail_trap_phase_invalid_during_alloc,($__internal_2_$__cuda_sm10x_tcgen05_guardrail_trap_unallocated_columns_being_dealloced - $__internal_1_$__cuda_sm10x_tcgen05_guardrail_trap_phase_invalid_during_alloc)
$__internal_1_$__cuda_sm10x_tcgen05_guardrail_trap_phase_invalid_during_alloc:
[----:B------:R-:W-:Y:S05]  /*9970*/  BPT.TRAP 0x1 ;  /* 0x000000040000795c */ /* 0x000fea0000300000 */
[----:B------:R-:W-:-:S04]  /*9980*/  MOV R5, 0x0 ;  /* 0x0000000000057802 */ /* 0x000fc80000000f00 */
[----:B------:R-:W-:Y:S05]  /*9990*/  RET.REL.NODEC R4 `(_ZN7cutlass13device_kernelINS_4gemm6kernel13GemmUniversalIN4cute5tupleIJiiiiEEENS1_10collective13CollectiveMmaINS1_35MainloopSm100TmaUmmaWarpSpecializedILi2ELi2ELi4ENS5_IJNS4_1CILi2EEENSA_ILi1EEESC_EEEEENS5_IJNSA_ILi64EEENSA_ILi128EEENSA_ILi256EEEEEENS_6half_tENS5_IJlSC_lEEESJ_SK_NS4_8TiledMMAINS4_8MMA_AtomIJNS4_20SM100_MMA_F16BF16_SSISJ_SJ_fLi64ELi128ELNS4_4UMMA5MajorE0ELSP_0ELNSO_7ScaleInE0ELSQ_0EEEEEENS4_6LayoutINS5_IJSC_SC_SC_EEENS5_IJNSA_ILi0EEESV_SV_EEEEENS5_IJNS4_10UnderscoreESY_SY_EEEEENS4_13SM90_TMA_LOADENS4_14ComposedLayoutINS4_7SwizzleILi3ELi4ELi3EEENS4_18smem_ptr_flag_bitsILi16EEENST_INS5_IJNSA_ILi8EEESF_EEENS5_IJSF_SC_EEEEEEEvNS4_8identityENS4_23SM90_TMA_LOAD_MULTICASTES1B_vS1C_EENS_8epilogue10collective18CollectiveEpilogueINS1F_23Sm100TmaWarpSpecializedILi4ELi2ELi16ELb1ELb0EEEJSI_NS5_IJNST_ISF_SC_EENST_INSA_ILi32EEESC_EEEEESJ_SK_SJ_SK_NS1F_6fusion15FusionCallbacksIS1J_NS1O_17LinearCombinationISJ_fSJ_fLNS_15FloatRoundStyleE2EEESI_S1N_JEEENS4_5SM1004TMEM4LOAD26SM100_TMEM_LOAD_16dp256b4xES11_NS12_INS13_ILi2ELi4ELi3EEES16_NST_INS5_IJS17_S1L_EEENS5_IJS1L_SC_EEEEEEENS4_17SM75_U32x4_LDSM_NENS4_14SM90_TMA_STOREES22_NS4_17SM90_U32x4_STSM_NENS4_39AutoVectorizingCopyWithAssumedAlignmentILi128EEEEEEvvEEEEvNT_6ParamsE) ;  /* 0xffffff6404987950 */ /* 0x000fea0003c3ffff */
        .weak           $__internal_2_$__cuda_sm10x_tcgen05_guardrail_trap_unallocated_columns_being_dealloced
        .type           $__internal_2_$__cuda_sm10x_tcgen05_guardrail_trap_unallocated_columns_being_dealloced,@function
        .size           $__internal_2_$__cuda_sm10x_tcgen05_guardrail_trap_unallocated_columns_being_dealloced,(.L_x_181 - $__internal_2_$__cuda_sm10x_tcgen05_guardrail_trap_unallocated_columns_being_dealloced)
$__internal_2_$__cuda_sm10x_tcgen05_guardrail_trap_unallocated_columns_being_dealloced:
[----:B------:R-:W-:Y:S05]  /*99a0*/  BPT.TRAP 0x1 ;  /* 0x000000040000795c */ /* 0x000fea0000300000 */
[----:B------:R-:W-:-:S04]  /*99b0*/  HFMA2 R3, -RZ, RZ, 0, 0 ;  /* 0x00000000ff037431 */ /* 0x000fc800000001ff */
[----:B------:R-:W-:Y:S05]  /*99c0*/  RET.REL.NODEC R2 `(_ZN7cutlass13device_kernelINS_4gemm6kernel13GemmUniversalIN4cute5tupleIJiiiiEEENS1_10collective13CollectiveMmaINS1_35MainloopSm100TmaUmmaWarpSpecializedILi2ELi2ELi4ENS5_IJNS4_1CILi2EEENSA_ILi1EEESC_EEEEENS5_IJNSA_ILi64EEENSA_ILi128EEENSA_ILi256EEEEEENS_6half_tENS5_IJlSC_lEEESJ_SK_NS4_8TiledMMAINS4_8MMA_AtomIJNS4_20SM100_MMA_F16BF16_SSISJ_SJ_fLi64ELi128ELNS4_4UMMA5MajorE0ELSP_0ELNSO_7ScaleInE0ELSQ_0EEEEEENS4_6LayoutINS5_IJSC_SC_SC_EEENS5_IJNSA_ILi0EEESV_SV_EEEEENS5_IJNS4_10UnderscoreESY_SY_EEEEENS4_13SM90_TMA_LOADENS4_14ComposedLayoutINS4_7SwizzleILi3ELi4ELi3EEENS4_18smem_ptr_flag_bitsILi16EEENST_INS5_IJNSA_ILi8EEESF_EEENS5_IJSF_SC_EEEEEEEvNS4_8identityENS4_23SM90_TMA_LOAD_MULTICASTES1B_vS1C_EENS_8epilogue10collective18CollectiveEpilogueINS1F_23Sm100TmaWarpSpecializedILi4ELi2ELi16ELb1ELb0EEEJSI_NS5_IJNST_ISF_SC_EENST_INSA_ILi32EEESC_EEEEESJ_SK_SJ_SK_NS1F_6fusion15FusionCallbacksIS1J_NS1O_17LinearCombinationISJ_fSJ_fLNS_15FloatRoundStyleE2EEESI_S1N_JEEENS4_5SM1004TMEM4LOAD26SM100_TMEM_LOAD_16dp256b4xES11_NS12_INS13_ILi2ELi4ELi3EEES16_NST_INS5_IJS17_S1L_EEENS5_IJS1L_SC_EEEEEEENS4_17SM75_U32x4_LDSM_NENS4_14SM90_TMA_STOREES22_NS4_17SM90_U32x4_STSM_NENS4_39AutoVectorizingCopyWithAssumedAlignmentILi128EEEEEEvvEEEEvNT_6ParamsE) ;  /* 0xffffff64028c7950 */ /* 0x000fea0003c3ffff */
.L_x_180:
[----:B------:R-:W-:-:S00]  /*99d0*/  BRA `(.L_x_180) ;  /* 0xfffffffc00fc7947 */ /* 0x000fc0000383ffff */
[----:B------:R-:W-:-:S00]  /*99e0*/  NOP ;  /* 0x0000000000007918 */ /* 0x000fc00000000000 */
        /* <DEDUP_REMOVED lines=9> */
.L_x_181:


//--------------------- .nv.global.init           --------------------------
	.section	.nv.global.init,"aw",@progbits
.nv.global.init:
	.type		$str$27,@object
	.size		$str$27,($str$28 - $str$27)
$str$27:
        /*0000*/ 	.byte	0x28, 0x61, 0x64, 0x64, 0x72, 0x65, 0x73, 0x73, 0x20, 0x26, 0x20, 0x6d, 0x61, 0x73, 0x6b, 0x29
        /*0010*/ 	.byte	0x20, 0x3d, 0x3d, 0x20, 0x30, 0x00
	.type		$str$28,@object
	.size		$str$28,($str$26 - $str$28)
$str$28:
        /*0016*/ 	.byte	0x2f, 0x74, 0x6d, 0x70, 0x2f, 0x63, 0x75, 0x74, 0x6c, 0x61, 0x73, 0x73, 0x5f, 0x73, 0x77, 0x65
        /*0026*/ 	.byte	0x65, 0x70, 0x5f, 0x73, 0x72, 0x63, 0x2f, 0x69, 0x6e, 0x63, 0x6c, 0x75, 0x64, 0x65, 0x2f, 0x63
        /*0036*/ 	.byte	0x75, 0x74, 0x65, 0x2f, 0x70, 0x6f, 0x69, 0x6e, 0x74, 0x65, 0x72, 0x5f, 0x66, 0x6c, 0x61, 0x67
        /*0046*/ 	.byte	0x67, 0x65, 0x64, 0x2e, 0x68, 0x70, 0x70, 0x00
	.type		$str$26,@object
	.size		$str$26,($str$25 - $str$26)
$str$26:
        /*004e*/ 	.byte	0x2f, 0x74, 0x6d, 0x70, 0x2f, 0x63, 0x75, 0x74, 0x6c, 0x61, 0x73, 0x73, 0x5f, 0x73, 0x77, 0x65
        /*005e*/ 	.byte	0x65, 0x70, 0x5f, 0x73, 0x72, 0x63, 0x2f, 0x69, 0x6e, 0x63, 0x6c, 0x75, 0x64, 0x65, 0x2f, 0x63
        /*006e*/ 	.byte	0x75, 0x74, 0x65, 0x2f, 0x61, 0x74, 0x6f, 0x6d, 0x2f, 0x63, 0x6f, 0x70, 0x79, 0x5f, 0x74, 0x72
        /*007e*/ 	.byte	0x61, 0x69, 0x74, 0x73, 0x5f, 0x73, 0x6d, 0x31, 0x30, 0x30, 0x2e, 0x68, 0x70, 0x70, 0x00
	.type		$str$25,@object
	.size		$str$25,(__unnamed_1 - $str$25)
$str$25:
        /*008d*/ 	.byte	0x28, 0x28, 0x75, 0x69, 0x6e, 0x74, 0x33, 0x32, 0x5f, 0x74, 0x28, 0x74, 0x68, 0x72, 0x65, 0x61
        /*009d*/ 	.byte	0x64, 0x49, 0x64, 0x78, 0x2e, 0x78, 0x29, 0x20, 0x2f, 0x20, 0x33, 0x32, 0x29, 0x20, 0x25, 0x20
        /*00ad*/ 	.byte	0x34, 0x29, 0x20, 0x3d, 0x3d, 0x20, 0x28, 0x28, 0x28, 0x74, 0x6d, 0x65, 0x6d, 0x5f, 0x61, 0x64
        /*00bd*/ 	.byte	0x64, 0x72, 0x20, 0x3e, 0x3e, 0x20, 0x31, 0x36, 0x29, 0x20, 0x2f, 0x20, 0x33, 0x32, 0x29, 0x20
        /*00cd*/ 	.byte	0x25, 0x20, 0x34, 0x29, 0x00
	.type		__unnamed_1,@object
	.size		__unnamed_1,(__unnamed_2 - __unnamed_1)
__unnamed_1:
        /*00d2*/ 	.byte	0x61, 0x75, 0x74, 0x6f, 0x20, 0x63, 0x75, 0x74, 0x65, 0x3a, 0x3a, 0x61, 0x73, 0x5f, 0x70, 0x6f
        /* <DEDUP_REMOVED lines=24> */
        /*0262*/ 	.byte	0x3e, 0x3e, 0x3e, 0x5d, 0x00
	.type		__unnamed_2,@object
	.size		__unnamed_2,(.L_2 - __unnamed_2)
__unnamed_2:
        /* <DEDUP_REMOVED lines=46> */
.L_2:


//--------------------- .nv.shared._ZN7cutlass13device_kernelINS_4gemm6kernel13GemmUniversalIN4cute5tupleIJiiiiEEENS1_10collective13CollectiveMmaINS1_35MainloopSm100TmaUmmaWarpSpecializedILi2ELi2ELi4ENS5_IJNS4_1CILi2EEENSA_ILi1EEESC_EEEEENS5_IJNSA_ILi64EEENSA_ILi128EEENSA_ILi256EEEEEENS_6half_tENS5_IJlSC_lEEESJ_SK_NS4_8TiledMMAINS4_8MMA_AtomIJNS4_20SM100_MMA_F16BF16_SSISJ_SJ_fLi64ELi128ELNS4_4UMMA5MajorE0ELSP_0ELNSO_7ScaleInE0ELSQ_0EEEEEENS4_6LayoutINS5_IJSC_SC_SC_EEENS5_IJNSA_ILi0EEESV_SV_EEEEENS5_IJNS4_10UnderscoreESY_SY_EEEEENS4_13SM90_TMA_LOADENS4_14ComposedLayoutINS4_7SwizzleILi3ELi4ELi3EEENS4_18smem_ptr_flag_bitsILi16EEENST_INS5_IJNSA_ILi8EEESF_EEENS5_IJSF_SC_EEEEEEEvNS4_8identityENS4_23SM90_TMA_LOAD_MULTICASTES1B_vS1C_EENS_8epilogue10collective18CollectiveEpilogueINS1F_23Sm100TmaWarpSpecializedILi4ELi2ELi16ELb1ELb0EEEJSI_NS5_IJNST_ISF_SC_EENST_INSA_ILi32EEESC_EEEEESJ_SK_SJ_SK_NS1F_6fusion15FusionCallbacksIS1J_NS1O_17LinearCombinationISJ_fSJ_fLNS_15FloatRoundStyleE2EEESI_S1N_JEEENS4_5SM1004TMEM4LOAD26SM100_TMEM_LOAD_16dp256b4xES11_NS12_INS13_ILi2ELi4ELi3EEES16_NST_INS5_IJS17_S1L_EEENS5_IJS1L_SC_EEEEEEENS4_17SM75_U32x4_LDSM_NENS4_14SM90_TMA_STOREES22_NS4_17SM90_U32x4_STSM_NENS4_39AutoVectorizingCopyWithAssumedAlignmentILi128EEEEEEvvEEEEvNT_6ParamsE --------------------------
	.section	.nv.shared._ZN7cutlass13device_kernelINS_4gemm6kernel13GemmUniversalIN4cute5tupleIJiiiiEEENS1_10collective13CollectiveMmaINS1_35MainloopSm100TmaUmmaWarpSpecializedILi2ELi2ELi4ENS5_IJNS4_1CILi2EEENSA_ILi1EEESC_EEEEENS5_IJNSA_ILi64EEENSA_ILi128EEENSA_ILi256EEEEEENS_6half_tENS5_IJlSC_lEEESJ_SK_NS4_8TiledMMAINS4_8MMA_AtomIJNS4_20SM100_MMA_F16BF16_SSISJ_SJ_fLi64ELi128ELNS4_4UMMA5MajorE0ELSP_0ELNSO_7ScaleInE0ELSQ_0EEEEEENS4_6LayoutINS5_IJSC_SC_SC_EEENS5_IJNSA_ILi0EEESV_SV_EEEEENS5_IJNS4_10UnderscoreESY_SY_EEEEENS4_13SM90_TMA_LOADENS4_14ComposedLayoutINS4_7SwizzleILi3ELi4ELi3EEENS4_18smem_ptr_flag_bitsILi16EEENST_INS5_IJNSA_ILi8EEESF_EEENS5_IJSF_SC_EEEEEEEvNS4_8identityENS4_23SM90_TMA_LOAD_MULTICASTES1B_vS1C_EENS_8epilogue10collective18CollectiveEpilogueINS1F_23Sm100TmaWarpSpecializedILi4ELi2ELi16ELb1ELb0EEEJSI_NS5_IJNST_ISF_SC_EENST_INSA_ILi32EEESC_EEEEESJ_SK_SJ_SK_NS1F_6fusion15FusionCallbacksIS1J_NS1O_17LinearCombinationISJ_fSJ_fLNS_15FloatRoundStyleE2EEESI_S1N_JEEENS4_5SM1004TMEM4LOAD26SM100_TMEM_LOAD_16dp256b4xES11_NS12_INS13_ILi2ELi4ELi3EEES16_NST_INS5_IJS17_S1L_EEENS5_IJS1L_SC_EEEEEEENS4_17SM75_U32x4_LDSM_NENS4_14SM90_TMA_STOREES22_NS4_17SM90_U32x4_STSM_NENS4_39AutoVectorizingCopyWithAssumedAlignmentILi128EEEEEEvvEEEEvNT_6ParamsE,"aw",@nobits
	.sectionflags	@""
	.align	16
	.zero		1024


//--------------------- .nv.shared.reserved.0     --------------------------
	.section	.nv.shared.reserved.0,"aw",@nobits
	.weak		__nv_reservedSMEM_offset_0_alias
	.size		__nv_reservedSMEM_offset_0_alias, 0, 64
	.other		__nv_reservedSMEM_offset_0_alias,@"STO_CUDA_RESERVED_SHARED STV_DEFAULT"
__nv_reservedSMEM_offset_0_alias:
	.zero		0
.nv.shared.reserved.0:
	.zero		64
	.weak		__nv_reservedSMEM_tcgen05_partition
	.type		__nv_reservedSMEM_tcgen05_partition,@object
	.size		__nv_reservedSMEM_tcgen05_partition,(.L_0 - __nv_reservedSMEM_tcgen05_partition)
__nv_reservedSMEM_tcgen05_partition:
	.zero		32
.L_0:


//--------------------- .nv.global                --------------------------
	.section	.nv.global,"aw",@nobits
.nv.global:
	.type		_ZN40_INTERNAL_ebd2c18a_4_k_cu_f85a9a33_228024cute1_E,@object
	.size		_ZN40_INTERNAL_ebd2c18a_4_k_cu_f85a9a33_228024cute1_E,(_ZN40_INTERNAL_ebd2c18a_4_k_cu_f85a9a33_228024cuda3std3__45__cpo6cbeginE - _ZN40_INTERNAL_ebd2c18a_4_k_cu_f85a9a33_228024cute1_E)
_ZN40_INTERNAL_ebd2c18a_4_k_cu_f85a9a33_228024cute1_E:
	.zero		1
	.type		_ZN40_INTERNAL_ebd2c18a_4_k_cu_f85a9a33_228024cuda3std3__45__cpo6cbeginE,@object
	.size		_ZN40_INTERNAL_ebd2c18a_4_k_cu_f85a9a33_228024cuda3std3__45__cpo6cbeginE,(_ZN40_INTERNAL_ebd2c18a_4_k_cu_f85a9a33_228024cuda3std3__48in_placeE - _ZN40_INTERNAL_ebd2c18a_4_k_cu_f85a9a33_228024cuda3std3__45__cpo6cbeginE)
_ZN40_INTERNAL_ebd2c18a_4_k_cu_f85a9a33_228024cuda3std3__45__cpo6cbeginE:
	.zero		1
	.type		_ZN40_INTERNAL_ebd2c18a_4_k_cu_f85a9a33_228024cuda3std3__48in_placeE,@object
	.size		_ZN40_INTERNAL_ebd2c18a_4_k_cu_f85a9a33_228024cuda3std3__48in_placeE,(_ZN40_INTERNAL_ebd2c18a_4_k_cu_f85a9a33_228024cuda3std6ranges3__45__cpo9iter_moveE - _ZN40_INTERNAL_ebd2c18a_4_k_cu_f85a9a33_228024cuda3std3__48in_placeE)
_ZN40_INTERNAL_ebd2c18a_4_k_cu_f85a9a33_228024cuda3std3__48in_placeE:
	.zero		1
	.type		_ZN40_INTERNAL_ebd2c18a_4_k_cu_f85a9a33_228024cuda3std6ranges3__45__cpo9iter_moveE,@object
	.size		_ZN40_INTERNAL_ebd2c18a_4_k_cu_f85a9a33_228024cuda3std6ranges3__45__cpo9iter_moveE,(_ZN40_INTERNAL_ebd2c18a_4_k_cu_f85a9a33_228024cuda3std3__45__cpo5beginE - _ZN40_INTERNAL_ebd2c18a_4_k_cu_f85a9a33_228024cuda3std6ranges3__45__cpo9iter_moveE)
_ZN40_INTERNAL_ebd2c18a_4_k_cu_f85a9a33_228024cuda3std6ranges3__45__cpo9iter_moveE:
	.zero		1
	.type		_ZN40_INTERNAL_ebd2c18a_4_k_cu_f85a9a33_228024cuda3std3__45__cpo5beginE,@object
	.size		_ZN40_INTERNAL_ebd2c18a_4_k_cu_f85a9a33_228024cuda3std3__45__cpo5beginE,(_ZN40_INTERNAL_ebd2c18a_4_k_cu_f85a9a33_228024cuda3std3__442_GLOBAL__N__ebd2c18a_4_k_cu_f85a9a33_228026ignoreE - _ZN40_INTERNAL_ebd2c18a_4_k_cu_f85a9a33_228024cuda3std3__45__cpo5beginE)
_ZN40_INTERNAL_ebd2c18a_4_k_cu_f85a9a33_228024cuda3std3__45__cpo5beginE:
	.zero		1
	.type		_ZN40_INTERNAL_ebd2c18a_4_k_cu_f85a9a33_228024cuda3std3__442_GLOBAL__N__ebd2c18a_4_k_cu_f85a9a33_228026ignoreE,@object
	.size		_ZN40_INTERNAL_ebd2c18a_4_k_cu_f85a9a33_228024cuda3std3__442_GLOBAL__N__ebd2c18a_4_k_cu_f85a9a33_228026ignoreE,(_ZN40_INTERNAL_ebd2c18a_4_k_cu_f85a9a33_228024cute7productE - _ZN40_INTERNAL_ebd2c18a_4_k_cu_f85a9a33_228024cuda3std3__442_GLOBAL__N__ebd2c18a_4_k_cu_f85a9a33_228026ignoreE)
_ZN40_INTERNAL_ebd2c18a_4_k_cu_f85a9a33_228024cuda3std3__442_GLOBAL__N__ebd2c18a_4_k_cu_f85a9a33_228026ignoreE:
	.zero		1
	.type		_ZN40_INTERNAL_ebd2c18a_4_k_cu_f85a9a33_228024cute7productE,@object
	.size		_ZN40_INTERNAL_ebd2c18a_4_k_cu_f85a9a33_228024cute7productE,(_ZN40_INTERNAL_ebd2c18a_4_k_cu_f85a9a33_228024cuda3std3__45__cpo3endE - _ZN40_INTERNAL_ebd2c18a_4_k_cu_f85a9a33_228024cute7productE)
_ZN40_INTERNAL_ebd2c18a_4_k_cu_f85a9a33_228024cute7productE:
	.zero		1
	.type		_ZN40_INTERNAL_ebd2c18a_4_k_cu_f85a9a33_228024cuda3std3__45__cpo3endE,@object
	.size		_ZN40_INTERNAL_ebd2c18a_4_k_cu_f85a9a33_228024cuda3std3__45__cpo3endE,(_ZN40_INTERNAL_ebd2c18a_4_k_cu_f85a9a33_228024cuda3std3__419piecewise_constructE - _ZN40_INTERNAL_ebd2c18a_4_k_cu_f85a9a33_228024cuda3std3__45__cpo3endE)
_ZN40_INTERNAL_ebd2c18a_4_k_cu_f85a9a33_228024cuda3std3__45__cpo3endE:
	.zero		1
	.type		_ZN40_INTERNAL_ebd2c18a_4_k_cu_f85a9a33_228024cuda3std3__419piecewise_constructE,@object
	.size		_ZN40_INTERNAL_ebd2c18a_4_k_cu_f85a9a33_228024cuda3std3__419piecewise_constructE,(_ZN40_INTERNAL_ebd2c18a_4_k_cu_f85a9a33_228024cuda3std3__45__cpo4cendE - _ZN40_INTERNAL_ebd2c18a_4_k_cu_f85a9a33_228024cuda3std3__419piecewise_constructE)
_ZN40_INTERNAL_ebd2c18a_4_k_cu_f85a9a33_228024cuda3std3__419piecewise_constructE:
	.zero		1
	.type		_ZN40_INTERNAL_ebd2c18a_4_k_cu_f85a9a33_228024cuda3std3__45__cpo4cendE,@object
	.size		_ZN40_INTERNAL_ebd2c18a_4_k_cu_f85a9a33_228024cuda3std3__45__cpo4cendE,(_ZN40_INTERNAL_ebd2c18a_4_k_cu_f85a9a33_228024cuda3std6ranges3__45__cpo4swapE - _ZN40_INTERNAL_ebd2c18a_4_k_cu_f85a9a33_228024cuda3std3__45__cpo4cendE)
_ZN40_INTERNAL_ebd2c18a_4_k_cu_f85a9a33_228024cuda3std3__45__cpo4cendE:
	.zero		1
	.type		_ZN40_INTERNAL_ebd2c18a_4_k_cu_f85a9a33_228024cuda3std6ranges3__45__cpo4swapE,@object
	.size		_ZN40_INTERNAL_ebd2c18a_4_k_cu_f85a9a33_228024cuda3std6ranges3__45__cpo4swapE,(.L_10 - _ZN40_INTERNAL_ebd2c18a_4_k_cu_f85a9a33_228024cuda3std6ranges3__45__cpo4swapE)
_ZN40_INTERNAL_ebd2c18a_4_k_cu_f85a9a33_228024cuda3std6ranges3__45__cpo4swapE:
	.zero		1
.L_10:


//--------------------- .nv.constant0._ZN7cutlass13device_kernelINS_4gemm6kernel13GemmUniversalIN4cute5tupleIJiiiiEEENS1_10collective13CollectiveMmaINS1_35MainloopSm100TmaUmmaWarpSpecializedILi2ELi2ELi4ENS5_IJNS4_1CILi2EEENSA_ILi1EEESC_EEEEENS5_IJNSA_ILi64EEENSA_ILi128EEENSA_ILi256EEEEEENS_6half_tENS5_IJlSC_lEEESJ_SK_NS4_8TiledMMAINS4_8MMA_AtomIJNS4_20SM100_MMA_F16BF16_SSISJ_SJ_fLi64ELi128ELNS4_4UMMA5MajorE0ELSP_0ELNSO_7ScaleInE0ELSQ_0EEEEEENS4_6LayoutINS5_IJSC_SC_SC_EEENS5_IJNSA_ILi0EEESV_SV_EEEEENS5_IJNS4_10UnderscoreESY_SY_EEEEENS4_13SM90_TMA_LOADENS4_14ComposedLayoutINS4_7SwizzleILi3ELi4ELi3EEENS4_18smem_ptr_flag_bitsILi16EEENST_INS5_IJNSA_ILi8EEESF_EEENS5_IJSF_SC_EEEEEEEvNS4_8identityENS4_23SM90_TMA_LOAD_MULTICASTES1B_vS1C_EENS_8epilogue10collective18CollectiveEpilogueINS1F_23Sm100TmaWarpSpecializedILi4ELi2ELi16ELb1ELb0EEEJSI_NS5_IJNST_ISF_SC_EENST_INSA_ILi32EEESC_EEEEESJ_SK_SJ_SK_NS1F_6fusion15FusionCallbacksIS1J_NS1O_17LinearCombinationISJ_fSJ_fLNS_15FloatRoundStyleE2EEESI_S1N_JEEENS4_5SM1004TMEM4LOAD26SM100_TMEM_LOAD_16dp256b4xES11_NS12_INS13_ILi2ELi4ELi3EEES16_NST_INS5_IJS17_S1L_EEENS5_IJS1L_SC_EEEEEEENS4_17SM75_U32x4_LDSM_NENS4_14SM90_TMA_STOREES22_NS4_17SM90_U32x4_STSM_NENS4_39AutoVectorizingCopyWithAssumedAlignmentILi128EEEEEEvvEEEEvNT_6ParamsE --------------------------
	.section	.nv.constant0._ZN7cutlass13device_kernelINS_4gemm6kernel13GemmUniversalIN4cute5tupleIJiiiiEEENS1_10collective13CollectiveMmaINS1_35MainloopSm100TmaUmmaWarpSpecializedILi2ELi2ELi4ENS5_IJNS4_1CILi2EEENSA_ILi1EEESC_EEEEENS5_IJNSA_ILi64EEENSA_ILi128EEENSA_ILi256EEEEEENS_6half_tENS5_IJlSC_lEEESJ_SK_NS4_8TiledMMAINS4_8MMA_AtomIJNS4_20SM100_MMA_F16BF16_SSISJ_SJ_fLi64ELi128ELNS4_4UMMA5MajorE0ELSP_0ELNSO_7ScaleInE0ELSQ_0EEEEEENS4_6LayoutINS5_IJSC_SC_SC_EEENS5_IJNSA_ILi0EEESV_SV_EEEEENS5_IJNS4_10UnderscoreESY_SY_EEEEENS4_13SM90_TMA_LOADENS4_14ComposedLayoutINS4_7SwizzleILi3ELi4ELi3EEENS4_18smem_ptr_flag_bitsILi16EEENST_INS5_IJNSA_ILi8EEESF_EEENS5_IJSF_SC_EEEEEEEvNS4_8identityENS4_23SM90_TMA_LOAD_MULTICASTES1B_vS1C_EENS_8epilogue10collective18CollectiveEpilogueINS1F_23Sm100TmaWarpSpecializedILi4ELi2ELi16ELb1ELb0EEEJSI_NS5_IJNST_ISF_SC_EENST_INSA_ILi32EEESC_EEEEESJ_SK_SJ_SK_NS1F_6fusion15FusionCallbacksIS1J_NS1O_17LinearCombinationISJ_fSJ_fLNS_15FloatRoundStyleE2EEESI_S1N_JEEENS4_5SM1004TMEM4LOAD26SM100_TMEM_LOAD_16dp256b4xES11_NS12_INS13_ILi2ELi4ELi3EEES16_NST_INS5_IJS17_S1L_EEENS5_IJS1L_SC_EEEEEEENS4_17SM75_U32x4_LDSM_NENS4_14SM90_TMA_STOREES22_NS4_17SM90_U32x4_STSM_NENS4_39AutoVectorizingCopyWithAssumedAlignmentILi128EEEEEEvvEEEEvNT_6ParamsE,"a",@progbits
	.sectionflags	@""
	.align	4
.nv.constant0._ZN7cutlass13device_kernelINS_4gemm6kernel13GemmUniversalIN4cute5tupleIJiiiiEEENS1_10collective13CollectiveMmaINS1_35MainloopSm100TmaUmmaWarpSpecializedILi2ELi2ELi4ENS5_IJNS4_1CILi2EEENSA_ILi1EEESC_EEEEENS5_IJNSA_ILi64EEENSA_ILi128EEENSA_ILi256EEEEEENS_6half_tENS5_IJlSC_lEEESJ_SK_NS4_8TiledMMAINS4_8MMA_AtomIJNS4_20SM100_MMA_F16BF16_SSISJ_SJ_fLi64ELi128ELNS4_4UMMA5MajorE0ELSP_0ELNSO_7ScaleInE0ELSQ_0EEEEEENS4_6LayoutINS5_IJSC_SC_SC_EEENS5_IJNSA_ILi0EEESV_SV_EEEEENS5_IJNS4_10UnderscoreESY_SY_EEEEENS4_13SM90_TMA_LOADENS4_14ComposedLayoutINS4_7SwizzleILi3ELi4ELi3EEENS4_18smem_ptr_flag_bitsILi16EEENST_INS5_IJNSA_ILi8EEESF_EEENS5_IJSF_SC_EEEEEEEvNS4_8identityENS4_23SM90_TMA_LOAD_MULTICASTES1B_vS1C_EENS_8epilogue10collective18CollectiveEpilogueINS1F_23Sm100TmaWarpSpecializedILi4ELi2ELi16ELb1ELb0EEEJSI_NS5_IJNST_ISF_SC_EENST_INSA_ILi32EEESC_EEEEESJ_SK_SJ_SK_NS1F_6fusion15FusionCallbacksIS1J_NS1O_17LinearCombinationISJ_fSJ_fLNS_15FloatRoundStyleE2EEESI_S1N_JEEENS4_5SM1004TMEM4LOAD26SM100_TMEM_LOAD_16dp256b4xES11_NS12_INS13_ILi2ELi4ELi3EEES16_NST_INS5_IJS17_S1L_EEENS5_IJS1L_SC_EEEEEEENS4_17SM75_U32x4_LDSM_NENS4_14SM90_TMA_STOREES22_NS4_17SM90_U32x4_STSM_NENS4_39AutoVectorizingCopyWithAssumedAlignmentILi128EEEEEEvvEEEEvNT_6ParamsE:
	.zero		2944


//--------------------- SYMBOLS --------------------------

	.type		.nv.reservedSmem.offset0,@object
	.size		.nv.reservedSmem.offset0,0x4
	.type		.nv.reservedSmem.cap,@object
	.size		.nv.reservedSmem.cap,0x4
	.type		__assertfail,@function
